	.target	sm_90a

	.elftype	@"ET_EXEC"


//--------------------- .note.nv.tkinfo           --------------------------
	.section	.note.nv.tkinfo,"",@"SHT_NOTE"
	.sectionflags	@"SHF_NOTE_NV_TKINFO"
	.tkinfo
        /*0018*/ 	.word	0x00000002
        /*0030*/ 	.string	""
        /*0030*/ 	.string	"ptxas"
        /*0030*/ 	.string	"Cuda compilation tools, release 13.0, V13.0.88"
        /*0030*/ 	.string	"Build cuda_13.0.r13.0/compiler.36424714_0"
        /*0030*/ 	.string	"-arch sm_90a -m 64 "



//--------------------- .note.nv.cuinfo           --------------------------
	.section	.note.nv.cuinfo,"",@"SHT_NOTE"
	.sectionflags	@"SHF_NOTE_NV_CUINFO"
        /*0018*/ 	.short	0x0002
        /*001a*/ 	.short	0x005a
        /*001c*/ 	.short	0x0082
	.zero		2


//--------------------- .nv.info                  --------------------------
	.section	.nv.info,"",@"SHT_CUDA_INFO"
	.align	4


	//----- nvinfo : EIATTR_REGCOUNT
	.align		4
        /*0000*/ 	.byte	0x04, 0x2f
        /*0002*/ 	.short	(.L_12 - .L_11)
	.align		4
.L_11:
        /*0004*/ 	.word	index@(_ZN7cutlass13device_kernelINS_4conv6kernel13ConvUniversalINS1_16ConvProblemShapeILNS1_8OperatorE2ELi2EEENS1_10collective14CollectiveConvINS1_46MainloopSm90TmaGmmaWarpSpecializedImplicitGemmILS5_2ELi14ELi2EN4cute5tupleIJNSA_1CILi1EEESD_SD_EEENS1_36KernelImplicitTmaWarpSpecializedSm90ELi1EEENSB_IJNSC_ILi128EEENSB_IJSH_EEENSB_IJNSC_ILi32EEEEEEEEENS_10bfloat16_tESM_NSA_8TiledMMAINSA_8MMA_AtomIJNSA_4SM904GMMA28MMA_64x128x16_F32BF16BF16_SSILNSQ_5MajorE1ELSS_1ELNSQ_7ScaleInE1ELST_1EEEEEENSA_6LayoutISE_NSB_IJNSC_ILi0EEESX_SX_EEEEENSB_IJNSA_10UnderscoreES10_S10_EEEEENS7_6detail26Sm90ImplicitGemmTileTraitsINSA_13SM90_TMA_LOADENSA_14ComposedLayoutINSA_7SwizzleILi3ELi4ELi3EEENSA_18smem_ptr_flag_bitsILi16EEENSW_INSB_IJNSB_IJNSC_ILi64EEENSC_ILi2EEEEEENSB_IJNSC_ILi8EEENSC_ILi4EEEEEENSB_IJSD_NSC_ILi14EEEEEEEEENSB_IJNSB_IJSD_NSC_ILi2048EEEEEENSB_IJS1B_NSC_ILi512EEEEEENSB_IJSX_NSC_ILi4096EEEEEEEEEEEEEvEENS14_INSA_20SM90_TMA_LOAD_IM2COLES1S_vEEEENS_8epilogue10collective6detail29Sm90TmaWarpSpecializedAdapterINS1Y_15DefaultEpilogueISM_NSB_IJlNSB_IJSD_llEEESX_EEES23_NS1X_6thread17LinearCombinationISM_Li1EffLNS24_9ScaleType4KindE0ELNS_15FloatRoundStyleE2ESM_EENS_4gemm15EpilogueDefaultEEEEEvvEEEEvNT_6ParamsE)
        /*0008*/ 	.word	0x000000a8


	//----- nvinfo : EIATTR_FRAME_SIZE
	.align		4
.L_12:
        /*000c*/ 	.byte	0x04, 0x11
        /*000e*/ 	.short	(.L_14 - .L_13)
	.align		4
.L_13:
        /*0010*/ 	.word	index@(_ZN7cutlass13device_kernelINS_4conv6kernel13ConvUniversalINS1_16ConvProblemShapeILNS1_8OperatorE2ELi2EEENS1_10collective14CollectiveConvINS1_46MainloopSm90TmaGmmaWarpSpecializedImplicitGemmILS5_2ELi14ELi2EN4cute5tupleIJNSA_1CILi1EEESD_SD_EEENS1_36KernelImplicitTmaWarpSpecializedSm90ELi1EEENSB_IJNSC_ILi128EEENSB_IJSH_EEENSB_IJNSC_ILi32EEEEEEEEENS_10bfloat16_tESM_NSA_8TiledMMAINSA_8MMA_AtomIJNSA_4SM904GMMA28MMA_64x128x16_F32BF16BF16_SSILNSQ_5MajorE1ELSS_1ELNSQ_7ScaleInE1ELST_1EEEEEENSA_6LayoutISE_NSB_IJNSC_ILi0EEESX_SX_EEEEENSB_IJNSA_10UnderscoreES10_S10_EEEEENS7_6detail26Sm90ImplicitGemmTileTraitsINSA_13SM90_TMA_LOADENSA_14ComposedLayoutINSA_7SwizzleILi3ELi4ELi3EEENSA_18smem_ptr_flag_bitsILi16EEENSW_INSB_IJNSB_IJNSC_ILi64EEENSC_ILi2EEEEEENSB_IJNSC_ILi8EEENSC_ILi4EEEEEENSB_IJSD_NSC_ILi14EEEEEEEEENSB_IJNSB_IJSD_NSC_ILi2048EEEEEENSB_IJS1B_NSC_ILi512EEEEEENSB_IJSX_NSC_ILi4096EEEEEEEEEEEEEvEENS14_INSA_20SM90_TMA_LOAD_IM2COLES1S_vEEEENS_8epilogue10collective6detail29Sm90TmaWarpSpecializedAdapterINS1Y_15DefaultEpilogueISM_NSB_IJlNSB_IJSD_llEEESX_EEES23_NS1X_6thread17LinearCombinationISM_Li1EffLNS24_9ScaleType4KindE0ELNS_15FloatRoundStyleE2ESM_EENS_4gemm15EpilogueDefaultEEEEEvvEEEEvNT_6ParamsE)
        /*0014*/ 	.word	0x00000000


	//----- nvinfo : EIATTR_MIN_STACK_SIZE
	.align		4
.L_14:
        /*0018*/ 	.byte	0x04, 0x12
        /*001a*/ 	.short	(.L_16 - .L_15)
	.align		4
.L_15:
        /*001c*/ 	.word	index@(_ZN7cutlass13device_kernelINS_4conv6kernel13ConvUniversalINS1_16ConvProblemShapeILNS1_8OperatorE2ELi2EEENS1_10collective14CollectiveConvINS1_46MainloopSm90TmaGmmaWarpSpecializedImplicitGemmILS5_2ELi14ELi2EN4cute5tupleIJNSA_1CILi1EEESD_SD_EEENS1_36KernelImplicitTmaWarpSpecializedSm90ELi1EEENSB_IJNSC_ILi128EEENSB_IJSH_EEENSB_IJNSC_ILi32EEEEEEEEENS_10bfloat16_tESM_NSA_8TiledMMAINSA_8MMA_AtomIJNSA_4SM904GMMA28MMA_64x128x16_F32BF16BF16_SSILNSQ_5MajorE1ELSS_1ELNSQ_7ScaleInE1ELST_1EEEEEENSA_6LayoutISE_NSB_IJNSC_ILi0EEESX_SX_EEEEENSB_IJNSA_10UnderscoreES10_S10_EEEEENS7_6detail26Sm90ImplicitGemmTileTraitsINSA_13SM90_TMA_LOADENSA_14ComposedLayoutINSA_7SwizzleILi3ELi4ELi3EEENSA_18smem_ptr_flag_bitsILi16EEENSW_INSB_IJNSB_IJNSC_ILi64EEENSC_ILi2EEEEEENSB_IJNSC_ILi8EEENSC_ILi4EEEEEENSB_IJSD_NSC_ILi14EEEEEEEEENSB_IJNSB_IJSD_NSC_ILi2048EEEEEENSB_IJS1B_NSC_ILi512EEEEEENSB_IJSX_NSC_ILi4096EEEEEEEEEEEEEvEENS14_INSA_20SM90_TMA_LOAD_IM2COLES1S_vEEEENS_8epilogue10collective6detail29Sm90TmaWarpSpecializedAdapterINS1Y_15DefaultEpilogueISM_NSB_IJlNSB_IJSD_llEEESX_EEES23_NS1X_6thread17LinearCombinationISM_Li1EffLNS24_9ScaleType4KindE0ELNS_15FloatRoundStyleE2ESM_EENS_4gemm15EpilogueDefaultEEEEEvvEEEEvNT_6ParamsE)
        /*0020*/ 	.word	0x00000000
.L_16:


//--------------------- .nv.compat                --------------------------
	.section	.nv.compat,"",@"SHT_CUDA_COMPAT_INFO"
	.align	4
        /*0000*/ 	.byte	0x02, 0x09, 0x01, 0x00, 0x02, 0x02, 0x04, 0x00, 0x02, 0x05, 0x05, 0x00, 0x03, 0x07, 0x01, 0x01
        /*0010*/ 	.byte	0x02, 0x03, 0x01, 0x00, 0x02, 0x06, 0x01, 0x00, 0x04, 0x0b, 0x08, 0x00, 0x00, 0x00, 0x00, 0x00
        /*0020*/ 	.byte	0x00, 0x00, 0x00, 0x00


//--------------------- .nv.info._ZN7cutlass13device_kernelINS_4conv6kernel13ConvUniversalINS1_16ConvProblemShapeILNS1_8OperatorE2ELi2EEENS1_10collective14CollectiveConvINS1_46MainloopSm90TmaGmmaWarpSpecializedImplicitGemmILS5_2ELi14ELi2EN4cute5tupleIJNSA_1CILi1EEESD_SD_EEENS1_36KernelImplicitTmaWarpSpecializedSm90ELi1EEENSB_IJNSC_ILi128EEENSB_IJSH_EEENSB_IJNSC_ILi32EEEEEEEEENS_10bfloat16_tESM_NSA_8TiledMMAINSA_8MMA_AtomIJNSA_4SM904GMMA28MMA_64x128x16_F32BF16BF16_SSILNSQ_5MajorE1ELSS_1ELNSQ_7ScaleInE1ELST_1EEEEEENSA_6LayoutISE_NSB_IJNSC_ILi0EEESX_SX_EEEEENSB_IJNSA_10UnderscoreES10_S10_EEEEENS7_6detail26Sm90ImplicitGemmTileTraitsINSA_13SM90_TMA_LOADENSA_14ComposedLayoutINSA_7SwizzleILi3ELi4ELi3EEENSA_18smem_ptr_flag_bitsILi16EEENSW_INSB_IJNSB_IJNSC_ILi64EEENSC_ILi2EEEEEENSB_IJNSC_ILi8EEENSC_ILi4EEEEEENSB_IJSD_NSC_ILi14EEEEEEEEENSB_IJNSB_IJSD_NSC_ILi2048EEEEEENSB_IJS1B_NSC_ILi512EEEEEENSB_IJSX_NSC_ILi4096EEEEEEEEEEEEEvEENS14_INSA_20SM90_TMA_LOAD_IM2COLES1S_vEEEENS_8epilogue10collective6detail29Sm90TmaWarpSpecializedAdapterINS1Y_15DefaultEpilogueISM_NSB_IJlNSB_IJSD_llEEESX_EEES23_NS1X_6thread17LinearCombinationISM_Li1EffLNS24_9ScaleType4KindE0ELNS_15FloatRoundStyleE2ESM_EENS_4gemm15EpilogueDefaultEEEEEvvEEEEvNT_6ParamsE --------------------------
	.section	.nv.info._ZN7cutlass13device_kernelINS_4conv6kernel13ConvUniversalINS1_16ConvProblemShapeILNS1_8OperatorE2ELi2EEENS1_10collective14CollectiveConvINS1_46MainloopSm90TmaGmmaWarpSpecializedImplicitGemmILS5_2ELi14ELi2EN4cute5tupleIJNSA_1CILi1EEESD_SD_EEENS1_36KernelImplicitTmaWarpSpecializedSm90ELi1EEENSB_IJNSC_ILi128EEENSB_IJSH_EEENSB_IJNSC_ILi32EEEEEEEEENS_10bfloat16_tESM_NSA_8TiledMMAINSA_8MMA_AtomIJNSA_4SM904GMMA28MMA_64x128x16_F32BF16BF16_SSILNSQ_5MajorE1ELSS_1ELNSQ_7ScaleInE1ELST_1EEEEEENSA_6LayoutISE_NSB_IJNSC_ILi0EEESX_SX_EEEEENSB_IJNSA_10UnderscoreES10_S10_EEEEENS7_6detail26Sm90ImplicitGemmTileTraitsINSA_13SM90_TMA_LOADENSA_14ComposedLayoutINSA_7SwizzleILi3ELi4ELi3EEENSA_18smem_ptr_flag_bitsILi16EEENSW_INSB_IJNSB_IJNSC_ILi64EEENSC_ILi2EEEEEENSB_IJNSC_ILi8EEENSC_ILi4EEEEEENSB_IJSD_NSC_ILi14EEEEEEEEENSB_IJNSB_IJSD_NSC_ILi2048EEEEEENSB_IJS1B_NSC_ILi512EEEEEENSB_IJSX_NSC_ILi4096EEEEEEEEEEEEEvEENS14_INSA_20SM90_TMA_LOAD_IM2COLES1S_vEEEENS_8epilogue10collective6detail29Sm90TmaWarpSpecializedAdapterINS1Y_15DefaultEpilogueISM_NSB_IJlNSB_IJSD_llEEESX_EEES23_NS1X_6thread17LinearCombinationISM_Li1EffLNS24_9ScaleType4KindE0ELNS_15FloatRoundStyleE2ESM_EENS_4gemm15EpilogueDefaultEEEEEvvEEEEvNT_6ParamsE,"",@"SHT_CUDA_INFO"
	.sectionflags	@""
	.align	4


	//----- nvinfo : EIATTR_CUDA_API_VERSION
	.align		4
        /*0000*/ 	.byte	0x04, 0x37
        /*0002*/ 	.short	(.L_18 - .L_17)
.L_17:
        /*0004*/ 	.word	0x00000082


	//----- nvinfo : EIATTR_KPARAM_INFO
	.align		4
.L_18:
        /*0008*/ 	.byte	0x04, 0x17
        /*000a*/ 	.short	(.L_20 - .L_19)
.L_19:
        /*000c*/ 	.word	0x00000000
        /*0010*/ 	.short	0x0000
        /*0012*/ 	.short	0x0070
        /*0014*/ 	.byte	0x00, 0xf0, 0x01, 0x0e


	//----- nvinfo : EIATTR_SPARSE_MMA_MASK
	.align		4
.L_20:
        /*0018*/ 	.byte	0x03, 0x50
        /*001a*/ 	.short	0x0000


	//----- nvinfo : EIATTR_MAXREG_COUNT
	.align		4
        /*001c*/ 	.byte	0x03, 0x1b
        /*001e*/ 	.short	0x00ff


	//----- nvinfo : EIATTR_NUM_BARRIERS
	.align		4
        /*0020*/ 	.byte	0x02, 0x4c
        /*0022*/ 	.byte	0x01
	.zero		1


	//----- nvinfo : EIATTR_MERCURY_ISA_VERSION
	.align		4
        /*0024*/ 	.byte	0x03, 0x5f
        /*0026*/ 	.short	0x0101


	//----- nvinfo : EIATTR_COOP_GROUP_MASK_REGIDS
	.align		4
        /*0028*/ 	.byte	0x04, 0x29
        /*002a*/ 	.short	(.L_22 - .L_21)


	//   ....[0]....
.L_21:
        /*002c*/ 	.word	0xffffffff


	//   ....[1]....
        /*0030*/ 	.word	0xffffffff


	//   ....[2]....
        /*0034*/ 	.word	0xffffffff


	//----- nvinfo : EIATTR_COOP_GROUP_INSTR_OFFSETS
	.align		4
.L_22:
        /*0038*/ 	.byte	0x04, 0x28
        /*003a*/ 	.short	(.L_24 - .L_23)


	//   ....[0]....
.L_23:
        /*003c*/ 	.word	0x00000060


	//   ....[1]....
        /*0040*/ 	.word	0x00000070


	//   ....[2]....
        /*0044*/ 	.word	0x00000130


	//----- nvinfo : EIATTR_MBARRIER_INSTR_OFFSETS
	.align		4
.L_24:
        /*0048*/ 	.byte	0x04, 0x39
        /*004a*/ 	.short	(.L_26 - .L_25)


	//   ....[0]....
.L_25:
        /*004c*/ 	.word	0x00000270
        /*0050*/ 	.word	0x000000ff
        /*0054*/ 	.word	0x00038000
        /*0058*/ 	.short	0x0100
        /*005a*/ 	.byte	0x08
	.zero		1


	//   ....[1]....
        /*005c*/ 	.word	0x00000280
        /*0060*/ 	.word	0x000000ff
        /*0064*/ 	.word	0x00038070
        /*0068*/ 	.short	0x0100
        /*006a*/ 	.byte	0x08
	.zero		1


	//   ....[2]....
        /*006c*/ 	.word	0x00000290
        /*0070*/ 	.word	0x000000ff
        /*0074*/ 	.word	0x00038008
        /*0078*/ 	.short	0x0100
        /*007a*/ 	.byte	0x08
	.zero		1


	//   ....[3]....
        /*007c*/ 	.word	0x000002a0
        /*0080*/ 	.word	0x000000ff
        /*0084*/ 	.word	0x00038078
        /*0088*/ 	.short	0x0100
        /*008a*/ 	.byte	0x08
	.zero		1


	//   ....[4]....
        /*008c*/ 	.word	0x000002b0
        /*0090*/ 	.word	0x000000ff
        /*0094*/ 	.word	0x00038010
        /*0098*/ 	.short	0x0100
        /*009a*/ 	.byte	0x08
	.zero		1


	//   ....[5]....
        /*009c*/ 	.word	0x000002c0
        /*00a0*/ 	.word	0x000000ff
        /*00a4*/ 	.word	0x00038080
        /*00a8*/ 	.short	0x0100
        /*00aa*/ 	.byte	0x08
	.zero		1


	//   ....[6]....
        /*00ac*/ 	.word	0x000002d0
        /*00b0*/ 	.word	0x000000ff
        /*00b4*/ 	.word	0x00038018
        /*00b8*/ 	.short	0x0100
        /*00ba*/ 	.byte	0x08
	.zero		1


	//   ....[7]....
        /*00bc*/ 	.word	0x000002e0
        /*00c0*/ 	.word	0x000000ff
        /*00c4*/ 	.word	0x00038088
        /*00c8*/ 	.short	0x0100
        /*00ca*/ 	.byte	0x08
	.zero		1


	//   ....[8]....
        /*00cc*/ 	.word	0x000002f0
        /*00d0*/ 	.word	0x000000ff
        /*00d4*/ 	.word	0x00038020
        /*00d8*/ 	.short	0x0100
        /*00da*/ 	.byte	0x08
	.zero		1


	//   ....[9]....
        /*00dc*/ 	.word	0x00000300
        /*00e0*/ 	.word	0x000000ff
        /*00e4*/ 	.word	0x00038090
        /*00e8*/ 	.short	0x0100
        /*00ea*/ 	.byte	0x08
	.zero		1


	//   ....[10]....
        /*00ec*/ 	.word	0x00000310
        /*00f0*/ 	.word	0x000000ff
        /*00f4*/ 	.word	0x00038028
        /*00f8*/ 	.short	0x0100
        /*00fa*/ 	.byte	0x08
	.zero		1


	//   ....[11]....
        /*00fc*/ 	.word	0x00000320
        /*0100*/ 	.word	0x000000ff
        /*0104*/ 	.word	0x00038098
        /*0108*/ 	.short	0x0100
        /*010a*/ 	.byte	0x08
	.zero		1


	//   ....[12]....
        /*010c*/ 	.word	0x00000330
        /*0110*/ 	.word	0x000000ff
        /*0114*/ 	.word	0x00038030
        /*0118*/ 	.short	0x0100
        /*011a*/ 	.byte	0x08
	.zero		1


	//   ....[13]....
        /*011c*/ 	.word	0x00000340
        /*0120*/ 	.word	0x000000ff
        /*0124*/ 	.word	0x000380a0
        /*0128*/ 	.short	0x0100
        /*012a*/ 	.byte	0x08
	.zero		1


	//   ....[14]....
        /*012c*/ 	.word	0x00000350
        /*0130*/ 	.word	0x000000ff
        /*0134*/ 	.word	0x00038038
        /*0138*/ 	.short	0x0100
        /*013a*/ 	.byte	0x08
	.zero		1


	//   ....[15]....
        /*013c*/ 	.word	0x00000360
        /*0140*/ 	.word	0x000000ff
        /*0144*/ 	.word	0x000380a8
        /*0148*/ 	.short	0x0100
        /*014a*/ 	.byte	0x08
	.zero		1


	//   ....[16]....
        /*014c*/ 	.word	0x00000370
        /*0150*/ 	.word	0x000000ff
        /*0154*/ 	.word	0x00038040
        /*0158*/ 	.short	0x0100
        /*015a*/ 	.byte	0x08
	.zero		1


	//   ....[17]....
        /*015c*/ 	.word	0x00000380
        /*0160*/ 	.word	0x000000ff
        /*0164*/ 	.word	0x000380b0
        /*0168*/ 	.short	0x0100
        /*016a*/ 	.byte	0x08
	.zero		1


	//   ....[18]....
        /*016c*/ 	.word	0x00000390
        /*0170*/ 	.word	0x000000ff
        /*0174*/ 	.word	0x00038048
        /*0178*/ 	.short	0x0100
        /*017a*/ 	.byte	0x08
	.zero		1


	//   ....[19]....
        /*017c*/ 	.word	0x000003a0
        /*0180*/ 	.word	0x000000ff
        /*0184*/ 	.word	0x000380b8
        /*0188*/ 	.short	0x0100
        /*018a*/ 	.byte	0x08
	.zero		1


	//   ....[20]....
        /*018c*/ 	.word	0x000003b0
        /*0190*/ 	.word	0x000000ff
        /*0194*/ 	.word	0x00038050
        /*0198*/ 	.short	0x0100
        /*019a*/ 	.byte	0x08
	.zero		1


	//   ....[21]....
        /*019c*/ 	.word	0x000003c0
        /*01a0*/ 	.word	0x000000ff
        /*01a4*/ 	.word	0x000380c0
        /*01a8*/ 	.short	0x0100
        /*01aa*/ 	.byte	0x08
	.zero		1


	//   ....[22]....
        /*01ac*/ 	.word	0x000003d0
        /*01b0*/ 	.word	0x000000ff
        /*01b4*/ 	.word	0x00038058
        /*01b8*/ 	.short	0x0100
        /*01ba*/ 	.byte	0x08
	.zero		1


	//   ....[23]....
        /*01bc*/ 	.word	0x000003e0
        /*01c0*/ 	.word	0x000000ff
        /*01c4*/ 	.word	0x000380c8
        /*01c8*/ 	.short	0x0100
        /*01ca*/ 	.byte	0x08
	.zero		1


	//   ....[24]....
        /*01cc*/ 	.word	0x000003f0
        /*01d0*/ 	.word	0x000000ff
        /*01d4*/ 	.word	0x00038060
        /*01d8*/ 	.short	0x0100
        /*01da*/ 	.byte	0x08
	.zero		1


	//   ....[25]....
        /*01dc*/ 	.word	0x00000400
        /*01e0*/ 	.word	0x000000ff
        /*01e4*/ 	.word	0x000380d0
        /*01e8*/ 	.short	0x0100
        /*01ea*/ 	.byte	0x08
	.zero		1


	//   ....[26]....
        /*01ec*/ 	.word	0x00000410
        /*01f0*/ 	.word	0x000000ff
        /*01f4*/ 	.word	0x00038068
        /*01f8*/ 	.short	0x0100
        /*01fa*/ 	.byte	0x08
	.zero		1


	//   ....[27]....
        /*01fc*/ 	.word	0x00000420
        /*0200*/ 	.word	0x000000ff
        /*0204*/ 	.word	0x000380d8
        /*0208*/ 	.short	0x0100
        /*020a*/ 	.byte	0x08
	.zero		1


	//   ....[28]....
        /*020c*/ 	.word	0x00001060
        /*0210*/ 	.word	0x00000008
        /*0214*/ 	.word	0x00038000
        /*0218*/ 	.short	0x010a
        /*021a*/ 	.byte	0x3f
	.zero		1


	//   ....[29]....
        /*021c*/ 	.word	0x000013a0
        /*0220*/ 	.word	0x00000009
        /*0224*/ 	.word	0x00038000
        /*0228*/ 	.short	0x010a
        /*022a*/ 	.byte	0x3f
	.zero		1


	//   ....[30]....
        /*022c*/ 	.word	0x00001580
        /*0230*/ 	.word	0x000000ff
        /*0234*/ 	.word	0x00000000
        /*0238*/ 	.short	0x0101
        /*023a*/ 	.byte	0x06
	.zero		1


	//   ....[31]....
        /*023c*/ 	.word	0x000017a0
        /*0240*/ 	.word	0x00000005
        /*0244*/ 	.word	0x00000000
        /*0248*/ 	.short	0x0101
        /*024a*/ 	.byte	0x3f
	.zero		1


	//   ....[32]....
        /*024c*/ 	.word	0x0000b030
        /*0250*/ 	.word	0x00000007
        /*0254*/ 	.word	0x00038070
        /*0258*/ 	.short	0x010a
        /*025a*/ 	.byte	0x3f
	.zero		1


	//   ....[33]....
        /*025c*/ 	.word	0x0000b770
        /*0260*/ 	.word	0x00000003
        /*0264*/ 	.word	0x00000000
        /*0268*/ 	.short	0x010a
        /*026a*/ 	.byte	0x3f
	.zero		1


	//   ....[34]....
        /*026c*/ 	.word	0x0000b820
        /*0270*/ 	.word	0x00000000
        /*0274*/ 	.word	0x00000000
        /*0278*/ 	.short	0x010a
        /*027a*/ 	.byte	0x3f
	.zero		1


	//   ....[35]....
        /*027c*/ 	.word	0x0000b8d0
        /*0280*/ 	.word	0x00000000
        /*0284*/ 	.word	0x00000000
        /*0288*/ 	.short	0x010a
        /*028a*/ 	.byte	0x3f
	.zero		1


	//   ....[36]....
        /*028c*/ 	.word	0x0000b980
        /*0290*/ 	.word	0x00000000
        /*0294*/ 	.word	0x00000000
        /*0298*/ 	.short	0x010a
        /*029a*/ 	.byte	0x3f
	.zero		1


	//   ....[37]....
        /*029c*/ 	.word	0x0000ba30
        /*02a0*/ 	.word	0x00000000
        /*02a4*/ 	.word	0x00000000
        /*02a8*/ 	.short	0x010a
        /*02aa*/ 	.byte	0x3f
	.zero		1


	//   ....[38]....
        /*02ac*/ 	.word	0x0000bae0
        /*02b0*/ 	.word	0x00000000
        /*02b4*/ 	.word	0x00000000
        /*02b8*/ 	.short	0x010a
        /*02ba*/ 	.byte	0x3f
	.zero		1


	//   ....[39]....
        /*02bc*/ 	.word	0x0000bb90
        /*02c0*/ 	.word	0x00000000
        /*02c4*/ 	.word	0x00000000
        /*02c8*/ 	.short	0x010a
        /*02ca*/ 	.byte	0x3f
	.zero		1


	//   ....[40]....
        /*02cc*/ 	.word	0x0000bc40
        /*02d0*/ 	.word	0x00000000
        /*02d4*/ 	.word	0x00000000
        /*02d8*/ 	.short	0x010a
        /*02da*/ 	.byte	0x3f
	.zero		1


	//   ....[41]....
        /*02dc*/ 	.word	0x0000bcf0
        /*02e0*/ 	.word	0x00000000
        /*02e4*/ 	.word	0x00000000
        /*02e8*/ 	.short	0x010a
        /*02ea*/ 	.byte	0x3f
	.zero		1


	//   ....[42]....
        /*02ec*/ 	.word	0x0000bda0
        /*02f0*/ 	.word	0x00000000
        /*02f4*/ 	.word	0x00000000
        /*02f8*/ 	.short	0x010a
        /*02fa*/ 	.byte	0x3f
	.zero		1


	//   ....[43]....
        /*02fc*/ 	.word	0x0000be50
        /*0300*/ 	.word	0x00000000
        /*0304*/ 	.word	0x00000000
        /*0308*/ 	.short	0x010a
        /*030a*/ 	.byte	0x3f
	.zero		1


	//   ....[44]....
        /*030c*/ 	.word	0x0000bf00
        /*0310*/ 	.word	0x00000000
        /*0314*/ 	.word	0x00000000
        /*0318*/ 	.short	0x010a
        /*031a*/ 	.byte	0x3f
	.zero		1


	//   ....[45]....
        /*031c*/ 	.word	0x0000bfb0
        /*0320*/ 	.word	0x00000000
        /*0324*/ 	.word	0x00000000
        /*0328*/ 	.short	0x010a
        /*032a*/ 	.byte	0x3f
	.zero		1


	//   ....[46]....
        /*032c*/ 	.word	0x0000c060
        /*0330*/ 	.word	0x00000005
        /*0334*/ 	.word	0x00000000
        /*0338*/ 	.short	0x010a
        /*033a*/ 	.byte	0x3f
	.zero		1


	//----- nvinfo : EIATTR_NUM_MBARRIERS
	.align		4
.L_26:
        /*033c*/ 	.byte	0x03, 0x38
        /*033e*/ 	.short	0x001c


	//----- nvinfo : EIATTR_EXIT_INSTR_OFFSETS
	.align		4
        /*0340*/ 	.byte	0x04, 0x1c
        /*0342*/ 	.short	(.L_28 - .L_27)


	//   ....[0]....
.L_27:
        /*0344*/ 	.word	0x00000b90


	//   ....[1]....
        /*0348*/ 	.word	0x000019d0


	//   ....[2]....
        /*034c*/ 	.word	0x00001af0


	//   ....[3]....
        /*0350*/ 	.word	0x000084e0


	//   ....[4]....
        /*0354*/ 	.word	0x00008510


	//   ....[5]....
        /*0358*/ 	.word	0x0000ade0


	//   ....[6]....
        /*035c*/ 	.word	0x0000ae10


	//   ....[7]....
        /*0360*/ 	.word	0x0000ae30


	//   ....[8]....
        /*0364*/ 	.word	0x0000b680


	//   ....[9]....
        /*0368*/ 	.word	0x0000c090


	//----- nvinfo : EIATTR_MAX_THREADS
	.align		4
.L_28:
        /*036c*/ 	.byte	0x04, 0x05
        /*036e*/ 	.short	(.L_30 - .L_29)
.L_29:
        /*0370*/ 	.word	0x00000100
        /*0374*/ 	.word	0x00000001
        /*0378*/ 	.word	0x00000001


	//----- nvinfo : EIATTR_CRS_STACK_SIZE
	.align		4
.L_30:
        /*037c*/ 	.byte	0x04, 0x1e
        /*037e*/ 	.short	(.L_32 - .L_31)
.L_31:
        /*0380*/ 	.word	0x00000000


	//----- nvinfo : EIATTR_CBANK_PARAM_SIZE
	.align		4
.L_32:
        /*0384*/ 	.byte	0x03, 0x19
        /*0386*/ 	.short	0x03f0


	//----- nvinfo : EIATTR_PARAM_CBANK
	.align		4
        /*0388*/ 	.byte	0x04, 0x0a
        /*038a*/ 	.short	(.L_34 - .L_33)
	.align		4
.L_33:
        /*038c*/ 	.word	index@(.nv.constant0._ZN7cutlass13device_kernelINS_4conv6kernel13ConvUniversalINS1_16ConvProblemShapeILNS1_8OperatorE2ELi2EEENS1_10collective14CollectiveConvINS1_46MainloopSm90TmaGmmaWarpSpecializedImplicitGemmILS5_2ELi14ELi2EN4cute5tupleIJNSA_1CILi1EEESD_SD_EEENS1_36KernelImplicitTmaWarpSpecializedSm90ELi1EEENSB_IJNSC_ILi128EEENSB_IJSH_EEENSB_IJNSC_ILi32EEEEEEEEENS_10bfloat16_tESM_NSA_8TiledMMAINSA_8MMA_AtomIJNSA_4SM904GMMA28MMA_64x128x16_F32BF16BF16_SSILNSQ_5MajorE1ELSS_1ELNSQ_7ScaleInE1ELST_1EEEEEENSA_6LayoutISE_NSB_IJNSC_ILi0EEESX_SX_EEEEENSB_IJNSA_10UnderscoreES10_S10_EEEEENS7_6detail26Sm90ImplicitGemmTileTraitsINSA_13SM90_TMA_LOADENSA_14ComposedLayoutINSA_7SwizzleILi3ELi4ELi3EEENSA_18smem_ptr_flag_bitsILi16EEENSW_INSB_IJNSB_IJNSC_ILi64EEENSC_ILi2EEEEEENSB_IJNSC_ILi8EEENSC_ILi4EEEEEENSB_IJSD_NSC_ILi14EEEEEEEEENSB_IJNSB_IJSD_NSC_ILi2048EEEEEENSB_IJS1B_NSC_ILi512EEEEEENSB_IJSX_NSC_ILi4096EEEEEEEEEEEEEvEENS14_INSA_20SM90_TMA_LOAD_IM2COLES1S_vEEEENS_8epilogue10collective6detail29Sm90TmaWarpSpecializedAdapterINS1Y_15DefaultEpilogueISM_NSB_IJlNSB_IJSD_llEEESX_EEES23_NS1X_6thread17LinearCombinationISM_Li1EffLNS24_9ScaleType4KindE0ELNS_15FloatRoundStyleE2ESM_EENS_4gemm15EpilogueDefaultEEEEEvvEEEEvNT_6ParamsE)
        /*0390*/ 	.short	0x0210
        /*0392*/ 	.short	0x03f0


	//----- nvinfo : EIATTR_SW_WAR
	.align		4
.L_34:
        /*0394*/ 	.byte	0x04, 0x36
        /*0396*/ 	.short	(.L_36 - .L_35)
.L_35:
        /*0398*/ 	.word	0x00000008
.L_36:


//--------------------- .nv.callgraph             --------------------------
	.section	.nv.callgraph,"",@"SHT_CUDA_CALLGRAPH"
	.align	4
	.sectionentsize	8
	.align		4
        /*0000*/ 	.word	0x00000000
	.align		4
        /*0004*/ 	.word	0xffffffff
	.align		4
        /*0008*/ 	.word	0x00000000
	.align		4
        /*000c*/ 	.word	0xfffffffe
	.align		4
        /*0010*/ 	.word	0x00000000
	.align		4
        /*0014*/ 	.word	0xfffffffd
	.align		4
        /*0018*/ 	.word	0x00000000
	.align		4
        /*001c*/ 	.word	0xfffffffc


//--------------------- .nv.constant4             --------------------------
	.section	.nv.constant4,"a",@progbits
	.align	8
	.align		8
.nv.constant4:
        /*0000*/ 	.dword	_ZN39_INTERNAL_d753d7bb_4_k_cu_c639fb21_27904cuda3std3__45__cpo5beginE
	.align		8
        /*0008*/ 	.dword	_ZN39_INTERNAL_d753d7bb_4_k_cu_c639fb21_27904cuda3std3__45__cpo3endE
	.align		8
        /*0010*/ 	.dword	_ZN39_INTERNAL_d753d7bb_4_k_cu_c639fb21_27904cuda3std3__45__cpo6cbeginE
	.align		8
        /*0018*/ 	.dword	_ZN39_INTERNAL_d753d7bb_4_k_cu_c639fb21_27904cuda3std3__45__cpo4cendE
	.align		8
        /*0020*/ 	.dword	_ZN39_INTERNAL_d753d7bb_4_k_cu_c639fb21_27904cuda3std3__441_GLOBAL__N__d753d7bb_4_k_cu_c639fb21_27906ignoreE
	.align		8
        /*0028*/ 	.dword	_ZN39_INTERNAL_d753d7bb_4_k_cu_c639fb21_27904cuda3std3__419piecewise_constructE
	.align		8
        /*0030*/ 	.dword	_ZN39_INTERNAL_d753d7bb_4_k_cu_c639fb21_27904cuda3std3__48in_placeE
	.align		8
        /*0038*/ 	.dword	_ZN39_INTERNAL_d753d7bb_4_k_cu_c639fb21_27904cuda3std6ranges3__45__cpo4swapE
	.align		8
        /*0040*/ 	.dword	_ZN39_INTERNAL_d753d7bb_4_k_cu_c639fb21_27904cuda3std6ranges3__45__cpo9iter_moveE
	.align		8
        /*0048*/ 	.dword	_ZN39_INTERNAL_d753d7bb_4_k_cu_c639fb21_27904cute7productE
	.align		8
        /*0050*/ 	.dword	_ZN39_INTERNAL_d753d7bb_4_k_cu_c639fb21_27904cute1_E


//--------------------- .text._ZN7cutlass13device_kernelINS_4conv6kernel13ConvUniversalINS1_16ConvProblemShapeILNS1_8OperatorE2ELi2EEENS1_10collective14CollectiveConvINS1_46MainloopSm90TmaGmmaWarpSpecializedImplicitGemmILS5_2ELi14ELi2EN4cute5tupleIJNSA_1CILi1EEESD_SD_EEENS1_36KernelImplicitTmaWarpSpecializedSm90ELi1EEENSB_IJNSC_ILi128EEENSB_IJSH_EEENSB_IJNSC_ILi32EEEEEEEEENS_10bfloat16_tESM_NSA_8TiledMMAINSA_8MMA_AtomIJNSA_4SM904GMMA28MMA_64x128x16_F32BF16BF16_SSILNSQ_5MajorE1ELSS_1ELNSQ_7ScaleInE1ELST_1EEEEEENSA_6LayoutISE_NSB_IJNSC_ILi0EEESX_SX_EEEEENSB_IJNSA_10UnderscoreES10_S10_EEEEENS7_6detail26Sm90ImplicitGemmTileTraitsINSA_13SM90_TMA_LOADENSA_14ComposedLayoutINSA_7SwizzleILi3ELi4ELi3EEENSA_18smem_ptr_flag_bitsILi16EEENSW_INSB_IJNSB_IJNSC_ILi64EEENSC_ILi2EEEEEENSB_IJNSC_ILi8EEENSC_ILi4EEEEEENSB_IJSD_NSC_ILi14EEEEEEEEENSB_IJNSB_IJSD_NSC_ILi2048EEEEEENSB_IJS1B_NSC_ILi512EEEEEENSB_IJSX_NSC_ILi4096EEEEEEEEEEEEEvEENS14_INSA_20SM90_TMA_LOAD_IM2COLES1S_vEEEENS_8epilogue10collective6detail29Sm90TmaWarpSpecializedAdapterINS1Y_15DefaultEpilogueISM_NSB_IJlNSB_IJSD_llEEESX_EEES23_NS1X_6thread17LinearCombinationISM_Li1EffLNS24_9ScaleType4KindE0ELNS_15FloatRoundStyleE2ESM_EENS_4gemm15EpilogueDefaultEEEEEvvEEEEvNT_6ParamsE --------------------------
	.section	.text._ZN7cutlass13device_kernelINS_4conv6kernel13ConvUniversalINS1_16ConvProblemShapeILNS1_8OperatorE2ELi2EEENS1_10collective14CollectiveConvINS1_46MainloopSm90TmaGmmaWarpSpecializedImplicitGemmILS5_2ELi14ELi2EN4cute5tupleIJNSA_1CILi1EEESD_SD_EEENS1_36KernelImplicitTmaWarpSpecializedSm90ELi1EEENSB_IJNSC_ILi128EEENSB_IJSH_EEENSB_IJNSC_ILi32EEEEEEEEENS_10bfloat16_tESM_NSA_8TiledMMAINSA_8MMA_AtomIJNSA_4SM904GMMA28MMA_64x128x16_F32BF16BF16_SSILNSQ_5MajorE1ELSS_1ELNSQ_7ScaleInE1ELST_1EEEEEENSA_6LayoutISE_NSB_IJNSC_ILi0EEESX_SX_EEEEENSB_IJNSA_10UnderscoreES10_S10_EEEEENS7_6detail26Sm90ImplicitGemmTileTraitsINSA_13SM90_TMA_LOADENSA_14ComposedLayoutINSA_7SwizzleILi3ELi4ELi3EEENSA_18smem_ptr_flag_bitsILi16EEENSW_INSB_IJNSB_IJNSC_ILi64EEENSC_ILi2EEEEEENSB_IJNSC_ILi8EEENSC_ILi4EEEEEENSB_IJSD_NSC_ILi14EEEEEEEEENSB_IJNSB_IJSD_NSC_ILi2048EEEEEENSB_IJS1B_NSC_ILi512EEEEEENSB_IJSX_NSC_ILi4096EEEEEEEEEEEEEvEENS14_INSA_20SM90_TMA_LOAD_IM2COLES1S_vEEEENS_8epilogue10collective6detail29Sm90TmaWarpSpecializedAdapterINS1Y_15DefaultEpilogueISM_NSB_IJlNSB_IJSD_llEEESX_EEES23_NS1X_6thread17LinearCombinationISM_Li1EffLNS24_9ScaleType4KindE0ELNS_15FloatRoundStyleE2ESM_EENS_4gemm15EpilogueDefaultEEEEEvvEEEEvNT_6ParamsE,"ax",@progbits
	.align	128
.text._ZN7cutlass13device_kernelINS_4conv6kernel13ConvUniversalINS1_16ConvProblemShapeILNS1_8OperatorE2ELi2EEENS1_10collective14CollectiveConvINS1_46MainloopSm90TmaGmmaWarpSpecializedImplicitGemmILS5_2ELi14ELi2EN4cute5tupleIJNSA_1CILi1EEESD_SD_EEENS1_36KernelImplicitTmaWarpSpecializedSm90ELi1EEENSB_IJNSC_ILi128EEENSB_IJSH_EEENSB_IJNSC_ILi32EEEEEEEEENS_10bfloat16_tESM_NSA_8TiledMMAINSA_8MMA_AtomIJNSA_4SM904GMMA28MMA_64x128x16_F32BF16BF16_SSILNSQ_5MajorE1ELSS_1ELNSQ_7ScaleInE1ELST_1EEEEEENSA_6LayoutISE_NSB_IJNSC_ILi0EEESX_SX_EEEEENSB_IJNSA_10UnderscoreES10_S10_EEEEENS7_6detail26Sm90ImplicitGemmTileTraitsINSA_13SM90_TMA_LOADENSA_14ComposedLayoutINSA_7SwizzleILi3ELi4ELi3EEENSA_18smem_ptr_flag_bitsILi16EEENSW_INSB_IJNSB_IJNSC_ILi64EEENSC_ILi2EEEEEENSB_IJNSC_ILi8EEENSC_ILi4EEEEEENSB_IJSD_NSC_ILi14EEEEEEEEENSB_IJNSB_IJSD_NSC_ILi2048EEEEEENSB_IJS1B_NSC_ILi512EEEEEENSB_IJSX_NSC_ILi4096EEEEEEEEEEEEEvEENS14_INSA_20SM90_TMA_LOAD_IM2COLES1S_vEEEENS_8epilogue10collective6detail29Sm90TmaWarpSpecializedAdapterINS1Y_15DefaultEpilogueISM_NSB_IJlNSB_IJSD_llEEESX_EEES23_NS1X_6thread17LinearCombinationISM_Li1EffLNS24_9ScaleType4KindE0ELNS_15FloatRoundStyleE2ESM_EENS_4gemm15EpilogueDefaultEEEEEvvEEEEvNT_6ParamsE:
        .type           _ZN7cutlass13device_kernelINS_4conv6kernel13ConvUniversalINS1_16ConvProblemShapeILNS1_8OperatorE2ELi2EEENS1_10collective14CollectiveConvINS1_46MainloopSm90TmaGmmaWarpSpecializedImplicitGemmILS5_2ELi14ELi2EN4cute5tupleIJNSA_1CILi1EEESD_SD_EEENS1_36KernelImplicitTmaWarpSpecializedSm90ELi1EEENSB_IJNSC_ILi128EEENSB_IJSH_EEENSB_IJNSC_ILi32EEEEEEEEENS_10bfloat16_tESM_NSA_8TiledMMAINSA_8MMA_AtomIJNSA_4SM904GMMA28MMA_64x128x16_F32BF16BF16_SSILNSQ_5MajorE1ELSS_1ELNSQ_7ScaleInE1ELST_1EEEEEENSA_6LayoutISE_NSB_IJNSC_ILi0EEESX_SX_EEEEENSB_IJNSA_10UnderscoreES10_S10_EEEEENS7_6detail26Sm90ImplicitGemmTileTraitsINSA_13SM90_TMA_LOADENSA_14ComposedLayoutINSA_7SwizzleILi3ELi4ELi3EEENSA_18smem_ptr_flag_bitsILi16EEENSW_INSB_IJNSB_IJNSC_ILi64EEENSC_ILi2EEEEEENSB_IJNSC_ILi8EEENSC_ILi4EEEEEENSB_IJSD_NSC_ILi14EEEEEEEEENSB_IJNSB_IJSD_NSC_ILi2048EEEEEENSB_IJS1B_NSC_ILi512EEEEEENSB_IJSX_NSC_ILi4096EEEEEEEEEEEEEvEENS14_INSA_20SM90_TMA_LOAD_IM2COLES1S_vEEEENS_8epilogue10collective6detail29Sm90TmaWarpSpecializedAdapterINS1Y_15DefaultEpilogueISM_NSB_IJlNSB_IJSD_llEEESX_EEES23_NS1X_6thread17LinearCombinationISM_Li1EffLNS24_9ScaleType4KindE0ELNS_15FloatRoundStyleE2ESM_EENS_4gemm15EpilogueDefaultEEEEEvvEEEEvNT_6ParamsE,@function
        .size           _ZN7cutlass13device_kernelINS_4conv6kernel13ConvUniversalINS1_16ConvProblemShapeILNS1_8OperatorE2ELi2EEENS1_10collective14CollectiveConvINS1_46MainloopSm90TmaGmmaWarpSpecializedImplicitGemmILS5_2ELi14ELi2EN4cute5tupleIJNSA_1CILi1EEESD_SD_EEENS1_36KernelImplicitTmaWarpSpecializedSm90ELi1EEENSB_IJNSC_ILi128EEENSB_IJSH_EEENSB_IJNSC_ILi32EEEEEEEEENS_10bfloat16_tESM_NSA_8TiledMMAINSA_8MMA_AtomIJNSA_4SM904GMMA28MMA_64x128x16_F32BF16BF16_SSILNSQ_5MajorE1ELSS_1ELNSQ_7ScaleInE1ELST_1EEEEEENSA_6LayoutISE_NSB_IJNSC_ILi0EEESX_SX_EEEEENSB_IJNSA_10UnderscoreES10_S10_EEEEENS7_6detail26Sm90ImplicitGemmTileTraitsINSA_13SM90_TMA_LOADENSA_14ComposedLayoutINSA_7SwizzleILi3ELi4ELi3EEENSA_18smem_ptr_flag_bitsILi16EEENSW_INSB_IJNSB_IJNSC_ILi64EEENSC_ILi2EEEEEENSB_IJNSC_ILi8EEENSC_ILi4EEEEEENSB_IJSD_NSC_ILi14EEEEEEEEENSB_IJNSB_IJSD_NSC_ILi2048EEEEEENSB_IJS1B_NSC_ILi512EEEEEENSB_IJSX_NSC_ILi4096EEEEEEEEEEEEEvEENS14_INSA_20SM90_TMA_LOAD_IM2COLES1S_vEEEENS_8epilogue10collective6detail29Sm90TmaWarpSpecializedAdapterINS1Y_15DefaultEpilogueISM_NSB_IJlNSB_IJSD_llEEESX_EEES23_NS1X_6thread17LinearCombinationISM_Li1EffLNS24_9ScaleType4KindE0ELNS_15FloatRoundStyleE2ESM_EENS_4gemm15EpilogueDefaultEEEEEvvEEEEvNT_6ParamsE,(.L_x_296 - _ZN7cutlass13device_kernelINS_4conv6kernel13ConvUniversalINS1_16ConvProblemShapeILNS1_8OperatorE2ELi2EEENS1_10collective14CollectiveConvINS1_46MainloopSm90TmaGmmaWarpSpecializedImplicitGemmILS5_2ELi14ELi2EN4cute5tupleIJNSA_1CILi1EEESD_SD_EEENS1_36KernelImplicitTmaWarpSpecializedSm90ELi1EEENSB_IJNSC_ILi128EEENSB_IJSH_EEENSB_IJNSC_ILi32EEEEEEEEENS_10bfloat16_tESM_NSA_8TiledMMAINSA_8MMA_AtomIJNSA_4SM904GMMA28MMA_64x128x16_F32BF16BF16_SSILNSQ_5MajorE1ELSS_1ELNSQ_7ScaleInE1ELST_1EEEEEENSA_6LayoutISE_NSB_IJNSC_ILi0EEESX_SX_EEEEENSB_IJNSA_10UnderscoreES10_S10_EEEEENS7_6detail26Sm90ImplicitGemmTileTraitsINSA_13SM90_TMA_LOADENSA_14ComposedLayoutINSA_7SwizzleILi3ELi4ELi3EEENSA_18smem_ptr_flag_bitsILi16EEENSW_INSB_IJNSB_IJNSC_ILi64EEENSC_ILi2EEEEEENSB_IJNSC_ILi8EEENSC_ILi4EEEEEENSB_IJSD_NSC_ILi14EEEEEEEEENSB_IJNSB_IJSD_NSC_ILi2048EEEEEENSB_IJS1B_NSC_ILi512EEEEEENSB_IJSX_NSC_ILi4096EEEEEEEEEEEEEvEENS14_INSA_20SM90_TMA_LOAD_IM2COLES1S_vEEEENS_8epilogue10collective6detail29Sm90TmaWarpSpecializedAdapterINS1Y_15DefaultEpilogueISM_NSB_IJlNSB_IJSD_llEEESX_EEES23_NS1X_6thread17LinearCombinationISM_Li1EffLNS24_9ScaleType4KindE0ELNS_15FloatRoundStyleE2ESM_EENS_4gemm15EpilogueDefaultEEEEEvvEEEEvNT_6ParamsE)
        .other          _ZN7cutlass13device_kernelINS_4conv6kernel13ConvUniversalINS1_16ConvProblemShapeILNS1_8OperatorE2ELi2EEENS1_10collective14CollectiveConvINS1_46MainloopSm90TmaGmmaWarpSpecializedImplicitGemmILS5_2ELi14ELi2EN4cute5tupleIJNSA_1CILi1EEESD_SD_EEENS1_36KernelImplicitTmaWarpSpecializedSm90ELi1EEENSB_IJNSC_ILi128EEENSB_IJSH_EEENSB_IJNSC_ILi32EEEEEEEEENS_10bfloat16_tESM_NSA_8TiledMMAINSA_8MMA_AtomIJNSA_4SM904GMMA28MMA_64x128x16_F32BF16BF16_SSILNSQ_5MajorE1ELSS_1ELNSQ_7ScaleInE1ELST_1EEEEEENSA_6LayoutISE_NSB_IJNSC_ILi0EEESX_SX_EEEEENSB_IJNSA_10UnderscoreES10_S10_EEEEENS7_6detail26Sm90ImplicitGemmTileTraitsINSA_13SM90_TMA_LOADENSA_14ComposedLayoutINSA_7SwizzleILi3ELi4ELi3EEENSA_18smem_ptr_flag_bitsILi16EEENSW_INSB_IJNSB_IJNSC_ILi64EEENSC_ILi2EEEEEENSB_IJNSC_ILi8EEENSC_ILi4EEEEEENSB_IJSD_NSC_ILi14EEEEEEEEENSB_IJNSB_IJSD_NSC_ILi2048EEEEEENSB_IJS1B_NSC_ILi512EEEEEENSB_IJSX_NSC_ILi4096EEEEEEEEEEEEEvEENS14_INSA_20SM90_TMA_LOAD_IM2COLES1S_vEEEENS_8epilogue10collective6detail29Sm90TmaWarpSpecializedAdapterINS1Y_15DefaultEpilogueISM_NSB_IJlNSB_IJSD_llEEESX_EEES23_NS1X_6thread17LinearCombinationISM_Li1EffLNS24_9ScaleType4KindE0ELNS_15FloatRoundStyleE2ESM_EENS_4gemm15EpilogueDefaultEEEEEvvEEEEvNT_6ParamsE,@"STO_CUDA_ENTRY STV_DEFAULT"
_ZN7cutlass13device_kernelINS_4conv6kernel13ConvUniversalINS1_16ConvProblemShapeILNS1_8OperatorE2ELi2EEENS1_10collective14CollectiveConvINS1_46MainloopSm90TmaGmmaWarpSpecializedImplicitGemmILS5_2ELi14ELi2EN4cute5tupleIJNSA_1CILi1EEESD_SD_EEENS1_36KernelImplicitTmaWarpSpecializedSm90ELi1EEENSB_IJNSC_ILi128EEENSB_IJSH_EEENSB_IJNSC_ILi32EEEEEEEEENS_10bfloat16_tESM_NSA_8TiledMMAINSA_8MMA_AtomIJNSA_4SM904GMMA28MMA_64x128x16_F32BF16BF16_SSILNSQ_5MajorE1ELSS_1ELNSQ_7ScaleInE1ELST_1EEEEEENSA_6LayoutISE_NSB_IJNSC_ILi0EEESX_SX_EEEEENSB_IJNSA_10UnderscoreES10_S10_EEEEENS7_6detail26Sm90ImplicitGemmTileTraitsINSA_13SM90_TMA_LOADENSA_14ComposedLayoutINSA_7SwizzleILi3ELi4ELi3EEENSA_18smem_ptr_flag_bitsILi16EEENSW_INSB_IJNSB_IJNSC_ILi64EEENSC_ILi2EEEEEENSB_IJNSC_ILi8EEENSC_ILi4EEEEEENSB_IJSD_NSC_ILi14EEEEEEEEENSB_IJNSB_IJSD_NSC_ILi2048EEEEEENSB_IJS1B_NSC_ILi512EEEEEENSB_IJSX_NSC_ILi4096EEEEEEEEEEEEEvEENS14_INSA_20SM90_TMA_LOAD_IM2COLES1S_vEEEENS_8epilogue10collective6detail29Sm90TmaWarpSpecializedAdapterINS1Y_15DefaultEpilogueISM_NSB_IJlNSB_IJSD_llEEESX_EEES23_NS1X_6thread17LinearCombinationISM_Li1EffLNS24_9ScaleType4KindE0ELNS_15FloatRoundStyleE2ESM_EENS_4gemm15EpilogueDefaultEEEEEvvEEEEvNT_6ParamsE:
[----:B------:R-:W-:Y:S01]  /*0000*/  LDC R1, c[0x0][0x28] ;  /* 0x00000a00ff017b82 */ /* 0x000fe20000000800 */
[----:B------:R-:W0:Y:S01]  /*0010*/  S2R R12, SR_TID.X ;  /* 0x00000000000c7919 */ /* 0x000e220000002100 */
[----:B------:R-:W-:Y:S01]  /*0020*/  ELECT P0, URZ, PT ;  /* 0x00000000003f782f */ /* 0x000fe20003800000 */
[----:B------:R-:W-:Y:S01]  /*0030*/  BSSY B0, `(.L_x_0) ;  /* 0x000000f000007945 */ /* 0x000fe20003800000 */
[--C-:B0-----:R-:W-:Y:S02]  /*0040*/  SHF.R.U32.HI R0, RZ, 0x5, R12.reuse ;  /* 0x00000005ff007819 */ /* 0x101fe4000001160c */
[----:B------:R-:W-:-:S03]  /*0050*/  SHF.R.U32.HI R3, RZ, 0x7, R12 ;  /* 0x00000007ff037819 */ /* 0x000fc6000001160c */
[----:B------:R-:W0:Y:S04]  /*0060*/  SHFL.IDX PT, R2, R0, RZ, 0x1f ;  /* 0x00001fff00027589 */ /* 0x000e2800000e0000 */
[----:B------:R1:W2:Y:S01]  /*0070*/  SHFL.IDX PT, R8, R3, RZ, 0x1f ;  /* 0x00001fff03087589 */ /* 0x0002a200000e0000 */
[----:B0-----:R-:W-:-:S13]  /*0080*/  ISETP.NE.OR P0, PT, R2, RZ, !P0 ;  /* 0x000000ff0200720c */ /* 0x001fda0004705670 */
[----:B-12---:R-:W-:Y:S05]  /*0090*/  @P0 BRA `(.L_x_1) ;  /* 0x0000000000200947 */ /* 0x006fea0003800000 */
[----:B------:R-:W-:Y:S02]  /*00a0*/  ULDC.64 UR4, c[0x0][0x198] ;  /* 0x0000660000047ab9 */ /* 0x000fe40000000a00 */
[----:B------:R-:W-:Y:S02]  /*00b0*/  UIADD3 UR6, UP0, UR4, 0xf0, URZ ;  /* 0x000000f004067890 */ /* 0x000fe4000ff1e03f */
[----:B------:R-:W-:Y:S02]  /*00c0*/  UIADD3 UR4, UP1, UR4, 0x1f0, URZ ;  /* 0x000001f004047890 */ /* 0x000fe4000ff3e03f */
[----:B------:R-:W-:Y:S02]  /*00d0*/  UIADD3.X UR7, URZ, UR5, URZ, UP0, !UPT ;  /* 0x000000053f077290 */ /* 0x000fe400087fe43f */
[----:B------:R-:W-:-:S07]  /*00e0*/  UIADD3.X UR5, URZ, UR5, URZ, UP1, !UPT ;  /* 0x000000053f057290 */ /* 0x000fce0008ffe43f */
[----:B------:R0:W-:Y:S02]  /*00f0*/  UTMACCTL.PF [UR6] ;  /* 0x00000000060079b9 */ /* 0x0001e40008040000 */
[----:B------:R0:W-:Y:S02]  /*0100*/  UTMACCTL.PF [UR4] ;  /* 0x00000000040079b9 */ /* 0x0001e40008040000 */
[----:B0-----:R-:W-:Y:S01]  /*0110*/  NOP ;  /* 0x0000000000007918 */ /* 0x001fe20000000000 */
.L_x_1:
[----:B------:R-:W-:Y:S05]  /*0120*/  BSYNC B0 ;  /* 0x0000000000007941 */ /* 0x000fea0003800000 */
.L_x_0:
[----:B------:R-:W0:Y:S01]  /*0130*/  SHFL.IDX PT, R0, R0, RZ, 0x1f ;  /* 0x00001fff00007589 */ /* 0x000e2200000e0000 */
[----:B------:R-:W-:-:S04]  /*0140*/  SHF.R.S32.HI R3, RZ, 0x1f, R2 ;  /* 0x0000001fff037819 */ /* 0x000fc80000011402 */
[----:B------:R-:W-:Y:S02]  /*0150*/  LEA.HI R3, R3, R2, RZ, 0x2 ;  /* 0x0000000203037211 */ /* 0x000fe400078f10ff */
[----:B0-----:R-:W-:-:S13]  /*0160*/  ISETP.NE.AND P0, PT, R0, RZ, PT ;  /* 0x000000ff0000720c */ /* 0x001fda0003f05270 */
[----:B------:R-:W-:Y:S05]  /*0170*/  @P0 BRA `(.L_x_2) ;  /* 0x0000000000b40947 */ /* 0x000fea0003800000 */
[----:B------:R-:W-:Y:S01]  /*0180*/  ELECT P0, URZ, PT ;  /* 0x00000000003f782f */ /* 0x000fe20003800000 */
[----:B------:R-:W-:-:S12]  /*0190*/  BSSY B0, `(.L_x_2) ;  /* 0x000002b000007945 */ /* 0x000fd80003800000 */
[----:B------:R-:W-:Y:S05]  /*01a0*/  @!P0 BRA `(.L_x_3) ;  /* 0x0000000000a48947 */ /* 0x000fea0003800000 */
[----:B------:R-:W0:Y:S01]  /*01b0*/  S2UR UR8, SR_CgaCtaId ;  /* 0x00000000000879c3 */ /* 0x000e220000008800 */
[----:B------:R-:W-:Y:S01]  /*01c0*/  UMOV UR4, 0x400 ;  /* 0x0000040000047882 */ /* 0x000fe20000000000 */
[----:B------:R-:W-:Y:S01]  /*01d0*/  UMOV UR5, 0x1 ;  /* 0x0000000100057882 */ /* 0x000fe20000000000 */
[----:B------:R-:W-:Y:S02]  /*01e0*/  UMOV UR6, 0x80 ;  /* 0x0000008000067882 */ /* 0x000fe40000000000 */
[----:B------:R-:W-:-:S04]  /*01f0*/  UIADD3 UR6, -UR6, 0x100000, URZ ;  /* 0x0010000006067890 */ /* 0x000fc8000fffe13f */
[----:B------:R-:W-:Y:S02]  /*0200*/  USHF.L.U32 UR7, UR6, 0xb, URZ ;  /* 0x0000000b06077899 */ /* 0x000fe4000800063f */
[----:B------:R-:W-:Y:S02]  /*0210*/  USHF.L.U32 UR6, UR6, 0x1, URZ ;  /* 0x0000000106067899 */ /* 0x000fe4000800063f */
[----:B0-----:R-:W-:Y:S02]  /*0220*/  ULEA UR8, UR8, UR4, 0x18 ;  /* 0x0000000408087291 */ /* 0x001fe4000f8ec03f */
[----:B------:R-:W-:-:S04]  /*0230*/  UIADD3 UR4, -UR5, 0x100000, URZ ;  /* 0x0010000005047890 */ /* 0x000fc8000fffe13f */
[----:B------:R-:W-:Y:S02]  /*0240*/  USHF.L.U32 UR5, UR4, 0xb, URZ ;  /* 0x0000000b04057899 */ /* 0x000fe4000800063f */
[----:B------:R-:W-:Y:S01]  /*0250*/  USHF.L.U32 UR4, UR4, 0x1, URZ ;  /* 0x0000000104047899 */ /* 0x000fe2000800063f */
[----:B------:R-:W0:Y:S11]  /*0260*/  FENCE.VIEW.ASYNC.S ;  /* 0x00000000000073c6 */ /* 0x000e360000000000 */
[----:B0-----:R0:W1:Y:S01]  /*0270*/  SYNCS.EXCH.64 URZ, [UR8+0x38000], UR4 ;  /* 0x03800004083f75b2 */ /* 0x0010620008000100 */
[----:B------:R0:W2:Y:S01]  /*0280*/  SYNCS.EXCH.64 URZ, [UR8+0x38070], UR6 ;  /* 0x03807006083f75b2 */ /* 0x0000a20008000100 */
[----:B------:R0:W3:Y:S01]  /*0290*/  SYNCS.EXCH.64 URZ, [UR8+0x38008], UR4 ;  /* 0x03800804083f75b2 */ /* 0x0000e20008000100 */
[----:B------:R0:W4:Y:S01]  /*02a0*/  SYNCS.EXCH.64 URZ, [UR8+0x38078], UR6 ;  /* 0x03807806083f75b2 */ /* 0x0001220008000100 */
[----:B------:R0:W0:Y:S01]  /*02b0*/  SYNCS.EXCH.64 URZ, [UR8+0x38010], UR4 ;  /* 0x03801004083f75b2 */ /* 0x0000220008000100 */
        /* <DEDUP_REMOVED lines=23> */
[----:B-1234-:R-:W-:Y:S01]  /*0430*/  NOP ;  /* 0x0000000000007918 */ /* 0x01efe20000000000 */
.L_x_3:
[----:B0-----:R-:W-:Y:S05]  /*0440*/  BSYNC B0 ;  /* 0x0000000000007941 */ /* 0x001fea0003800000 */
.L_x_2:
[----:B------:R-:W-:Y:S01]  /*0450*/  ULDC.64 UR4, c[0x0][0x598] ;  /* 0x0001660000047ab9 */ /* 0x000fe20000000a00 */
[----:B------:R-:W-:Y:S01]  /*0460*/  LOP3.LUT R3, R3, 0xfffffffc, RZ, 0xc0, !PT ;  /* 0xfffffffc03037812 */ /* 0x000fe200078ec0ff */
[----:B------:R-:W-:Y:S01]  /*0470*/  NOP ;  /* 0x0000000000007918 */ /* 0x000fe20000000000 */
[----:B------:R-:W-:Y:S01]  /*0480*/  ISETP.NE.U32.AND P0, PT, RZ, UR4, PT ;  /* 0x00000004ff007c0c */ /* 0x000fe2000bf05070 */
[----:B------:R-:W-:Y:S01]  /*0490*/  NOP ;  /* 0x0000000000007918 */ /* 0x000fe20000000000 */
[----:B------:R-:W-:Y:S01]  /*04a0*/  BAR.SYNC.DEFER_BLOCKING 0x0 ;  /* 0x0000000000007b1d */ /* 0x000fe20000010000 */
[----:B------:R-:W-:Y:S01]  /*04b0*/  IMAD.IADD R7, R2, 0x1, -R3 ;  /* 0x0000000102077824 */ /* 0x000fe200078e0a03 */
[----:B------:R-:W-:Y:S02]  /*04c0*/  ISETP.NE.AND.EX P0, PT, RZ, UR5, PT, P0 ;  /* 0x00000005ff007c0c */ /* 0x000fe4000bf05300 */
[C---:B------:R-:W-:Y:S02]  /*04d0*/  ISETP.NE.AND P2, PT, R8.reuse, 0x1, PT ;  /* 0x000000010800780c */ /* 0x040fe40003f45270 */
[----:B------:R-:W-:Y:S01]  /*04e0*/  LOP3.LUT P1, RZ, R8, R7, RZ, 0xfc, !PT ;  /* 0x0000000708ff7212 */ /* 0x000fe2000782fcff */
[----:B------:R-:W-:-:S03]  /*04f0*/  ULDC.64 UR12, c[0x0][0x208] ;  /* 0x00008200000c7ab9 */ /* 0x000fc60000000a00 */
[----:B------:R-:W-:-:S04]  /*0500*/  SEL R3, RZ, 0x1, P1 ;  /* 0x00000001ff037807 */ /* 0x000fc80000800000 */
[----:B------:R-:W-:Y:S01]  /*0510*/  SEL R3, R3, 0x2, P2 ;  /* 0x0000000203037807 */ /* 0x000fe20001000000 */
[----:B------:R-:W-:Y:S06]  /*0520*/  @!P0 BRA `(.L_x_4) ;  /* 0x00000000001c8947 */ /* 0x000fec0003800000 */
[----:B------:R-:W0:Y:S02]  /*0530*/  LDC.64 R4, c[0x0][0x598] ;  /* 0x00016600ff047b82 */ /* 0x000e240000000a00 */
[----:B0-----:R-:W2:Y:S02]  /*0540*/  LDG.E.64 R4, desc[UR12][R4.64] ;  /* 0x0000000c04047981 */ /* 0x001ea4000c1e1b00 */
[----:B--2---:R-:W-:-:S04]  /*0550*/  ISETP.NE.U32.AND P0, PT, R4, RZ, PT ;  /* 0x000000ff0400720c */ /* 0x004fc80003f05070 */
[----:B------:R-:W-:-:S13]  /*0560*/  ISETP.NE.AND.EX P0, PT, R5, RZ, PT, P0 ;  /* 0x000000ff0500720c */ /* 0x000fda0003f05300 */
[----:B------:R-:W-:Y:S05]  /*0570*/  @!P0 BRA `(.L_x_4) ;  /* 0x0000000000088947 */ /* 0x000fea0003800000 */
[----:B------:R2:W5:Y:S01]  /*0580*/  LD.E R0, desc[UR12][R4.64] ;  /* 0x0000000c04007980 */ /* 0x000562000c101900 */
[----:B------:R-:W-:Y:S05]  /*0590*/  BRA `(.L_x_5) ;  /* 0x0000000000207947 */ /* 0x000fea0003800000 */
.L_x_4:
[----:B------:R-:W-:Y:S02]  /*05a0*/  ULDC.64 UR4, c[0x0][0x588] ;  /* 0x0001620000047ab9 */ /* 0x000fe40000000a00 */
[----:B------:R-:W-:-:S04]  /*05b0*/  ISETP.NE.U32.AND P0, PT, RZ, UR4, PT ;  /* 0x00000004ff007c0c */ /* 0x000fc8000bf05070 */
[----:B------:R-:W-:-:S13]  /*05c0*/  ISETP.NE.AND.EX P0, PT, RZ, UR5, PT, P0 ;  /* 0x00000005ff007c0c */ /* 0x000fda000bf05300 */
[----:B------:R-:W-:Y:S05]  /*05d0*/  @!P0 BRA `(.L_x_6) ;  /* 0x00000000000c8947 */ /* 0x000fea0003800000 */
[----:B------:R-:W0:Y:S02]  /*05e0*/  LDC.64 R4, c[0x0][0x588] ;  /* 0x00016200ff047b82 */ /* 0x000e240000000a00 */
[----:B0-----:R0:W5:Y:S01]  /*05f0*/  LDG.E R0, desc[UR12][R4.64] ;  /* 0x0000000c04007981 */ /* 0x001162000c1e1900 */
[----:B------:R-:W-:Y:S05]  /*0600*/  BRA `(.L_x_5) ;  /* 0x0000000000047947 */ /* 0x000fea0003800000 */
.L_x_6:
[----:B------:R-:W1:Y:S02]  /*0610*/  LDC R0, c[0x0][0x580] ;  /* 0x00016000ff007b82 */ /* 0x000e640000000800 */
.L_x_5:
[----:B------:R-:W-:Y:S02]  /*0620*/  ULDC.64 UR4, c[0x0][0x5a0] ;  /* 0x0001680000047ab9 */ /* 0x000fe40000000a00 */
[----:B------:R-:W-:-:S04]  /*0630*/  ISETP.NE.U32.AND P0, PT, RZ, UR4, PT ;  /* 0x00000004ff007c0c */ /* 0x000fc8000bf05070 */
[----:B------:R-:W-:-:S13]  /*0640*/  ISETP.NE.AND.EX P0, PT, RZ, UR5, PT, P0 ;  /* 0x00000005ff007c0c */ /* 0x000fda000bf05300 */
[----:B------:R-:W-:Y:S05]  /*0650*/  @!P0 BRA `(.L_x_7) ;  /* 0x00000000001c8947 */ /* 0x000fea0003800000 */
[----:B0-2---:R-:W0:Y:S02]  /*0660*/  LDC.64 R4, c[0x0][0x5a0] ;  /* 0x00016800ff047b82 */ /* 0x005e240000000a00 */
[----:B0-----:R-:W2:Y:S02]  /*0670*/  LDG.E.64 R4, desc[UR12][R4.64] ;  /* 0x0000000c04047981 */ /* 0x001ea4000c1e1b00 */
[----:B--2---:R-:W-:-:S04]  /*0680*/  ISETP.NE.U32.AND P0, PT, R4, RZ, PT ;  /* 0x000000ff0400720c */ /* 0x004fc80003f05070 */
[----:B------:R-:W-:-:S13]  /*0690*/  ISETP.NE.AND.EX P0, PT, R5, RZ, PT, P0 ;  /* 0x000000ff0500720c */ /* 0x000fda0003f05300 */
[----:B------:R-:W-:Y:S05]  /*06a0*/  @!P0 BRA `(.L_x_7) ;  /* 0x0000000000088947 */ /* 0x000fea0003800000 */
[----:B------:R0:W5:Y:S01]  /*06b0*/  LD.E R2, desc[UR12][R4.64] ;  /* 0x0000000c04027980 */ /* 0x000162000c101900 */
[----:B------:R-:W-:Y:S05]  /*06c0*/  BRA `(.L_x_8) ;  /* 0x0000000000207947 */ /* 0x000fea0003800000 */
.L_x_7:
[----:B------:R-:W-:Y:S02]  /*06d0*/  ULDC.64 UR4, c[0x0][0x590] ;  /* 0x0001640000047ab9 */ /* 0x000fe40000000a00 */
[----:B------:R-:W-:-:S04]  /*06e0*/  ISETP.NE.U32.AND P0, PT, RZ, UR4, PT ;  /* 0x00000004ff007c0c */ /* 0x000fc8000bf05070 */
[----:B------:R-:W-:-:S13]  /*06f0*/  ISETP.NE.AND.EX P0, PT, RZ, UR5, PT, P0 ;  /* 0x00000005ff007c0c */ /* 0x000fda000bf05300 */
[----:B------:R-:W-:Y:S05]  /*0700*/  @!P0 BRA `(.L_x_9) ;  /* 0x00000000000c8947 */ /* 0x000fea0003800000 */
[----:B0-2---:R-:W0:Y:S02]  /*0710*/  LDC.64 R4, c[0x0][0x590] ;  /* 0x00016400ff047b82 */ /* 0x005e240000000a00 */
[----:B0-----:R4:W5:Y:S01]  /*0720*/  LDG.E R2, desc[UR12][R4.64] ;  /* 0x0000000c04027981 */ /* 0x001962000c1e1900 */
[----:B------:R-:W-:Y:S05]  /*0730*/  BRA `(.L_x_8) ;  /* 0x0000000000047947 */ /* 0x000fea0003800000 */
.L_x_9:
[----:B------:R-:W3:Y:S02]  /*0740*/  LDC R2, c[0x0][0x584] ;  /* 0x00016100ff027b82 */ /* 0x000ee40000000800 */
.L_x_8:
[----:B0-2-4-:R-:W0:Y:S01]  /*0750*/  LDC R4, c[0x0][0x4c0] ;  /* 0x00013000ff047b82 */ /* 0x015e220000000800 */
[----:B------:R-:W2:Y:S07]  /*0760*/  S2R R13, SR_CTAID.Y ;  /* 0x00000000000d7919 */ /* 0x000eae0000002600 */
[----:B------:R-:W4:Y:S01]  /*0770*/  LDC R23, c[0x0][0x4c4] ;  /* 0x00013100ff177b82 */ /* 0x000f220000000800 */
[----:B0-----:R-:W-:-:S05]  /*0780*/  VIADD R4, R4, 0x7f ;  /* 0x0000007f04047836 */ /* 0x001fca0000000000 */
[----:B------:R-:W-:Y:S02]  /*0790*/  SHF.R.S32.HI R5, RZ, 0x1f, R4 ;  /* 0x0000001fff057819 */ /* 0x000fe40000011404 */
[----:B----4-:R-:W-:Y:S02]  /*07a0*/  IABS R16, R23 ;  /* 0x0000001700107213 */ /* 0x010fe40000000000 */
[----:B------:R-:W-:Y:S02]  /*07b0*/  LEA.HI R5, R5, R4, RZ, 0x7 ;  /* 0x0000000405057211 */ /* 0x000fe400078f38ff */
[----:B------:R-:W0:Y:S02]  /*07c0*/  I2F.RP R10, R16 ;  /* 0x00000010000a7306 */ /* 0x000e240000209400 */
[----:B------:R-:W-:-:S04]  /*07d0*/  SHF.R.S32.HI R6, RZ, 0x7, R5 ;  /* 0x00000007ff067819 */ /* 0x000fc80000011405 */
[-C--:B------:R-:W-:Y:S02]  /*07e0*/  IABS R14, R6.reuse ;  /* 0x00000006000e7213 */ /* 0x080fe40000000000 */
[----:B------:R-:W-:Y:S02]  /*07f0*/  IABS R15, R6 ;  /* 0x00000006000f7213 */ /* 0x000fe40000000000 */
[----:B------:R-:W4:Y:S08]  /*0800*/  I2F.RP R9, R14 ;  /* 0x0000000e00097306 */ /* 0x000f300000209400 */
[----:B0-----:R-:W-:Y:S08]  /*0810*/  MUFU.RCP R10, R10 ;  /* 0x0000000a000a7308 */ /* 0x001ff00000001000 */
[----:B----4-:R-:W0:Y:S02]  /*0820*/  MUFU.RCP R9, R9 ;  /* 0x0000000900097308 */ /* 0x010e240000001000 */
[----:B0-----:R-:W-:Y:S01]  /*0830*/  VIADD R4, R9, 0xffffffe ;  /* 0x0ffffffe09047836 */ /* 0x001fe20000000000 */
[----:B--2---:R-:W-:-:S05]  /*0840*/  IABS R9, R13 ;  /* 0x0000000d00097213 */ /* 0x004fca0000000000 */
[----:B------:R0:W2:Y:S02]  /*0850*/  F2I.FTZ.U32.TRUNC.NTZ R5, R4 ;  /* 0x0000000400057305 */ /* 0x0000a4000021f000 */
[----:B0-----:R-:W-:Y:S02]  /*0860*/  IMAD.MOV.U32 R4, RZ, RZ, RZ ;  /* 0x000000ffff047224 */ /* 0x001fe400078e00ff */
[----:B--2---:R-:W-:-:S04]  /*0870*/  IMAD.MOV R11, RZ, RZ, -R5 ;  /* 0x000000ffff0b7224 */ /* 0x004fc800078e0a05 */
[----:B------:R-:W-:-:S04]  /*0880*/  IMAD R11, R11, R14, RZ ;  /* 0x0000000e0b0b7224 */ /* 0x000fc800078e02ff */
[----:B------:R-:W-:-:S04]  /*0890*/  IMAD.HI.U32 R5, R5, R11, R4 ;  /* 0x0000000b05057227 */ /* 0x000fc800078e0004 */
[----:B------:R-:W-:Y:S02]  /*08a0*/  IMAD.MOV R11, RZ, RZ, -R15 ;  /* 0x000000ffff0b7224 */ /* 0x000fe400078e0a0f */
[----:B------:R-:W-:-:S04]  /*08b0*/  IMAD.HI.U32 R4, R5, R9, RZ ;  /* 0x0000000905047227 */ /* 0x000fc800078e00ff */
[----:B------:R-:W-:Y:S01]  /*08c0*/  IMAD R5, R4, R11, R9 ;  /* 0x0000000b04057224 */ /* 0x000fe200078e0209 */
[----:B------:R-:W-:Y:S01]  /*08d0*/  LOP3.LUT R9, R13, R6, RZ, 0x3c, !PT ;  /* 0x000000060d097212 */ /* 0x000fe200078e3cff */
[----:B------:R-:W-:-:S03]  /*08e0*/  VIADD R11, R10, 0xffffffe ;  /* 0x0ffffffe0a0b7836 */ /* 0x000fc60000000000 */
[----:B------:R-:W-:Y:S02]  /*08f0*/  ISETP.GT.U32.AND P1, PT, R14, R5, PT ;  /* 0x000000050e00720c */ /* 0x000fe40003f24070 */
[----:B------:R-:W-:-:S11]  /*0900*/  ISETP.GE.AND P2, PT, R9, RZ, PT ;  /* 0x000000ff0900720c */ /* 0x000fd60003f46270 */
[----:B------:R-:W-:Y:S02]  /*0910*/  @!P1 IMAD.IADD R5, R5, 0x1, -R14 ;  /* 0x0000000105059824 */ /* 0x000fe400078e0a0e */
[----:B------:R-:W-:Y:S01]  /*0920*/  @!P1 VIADD R4, R4, 0x1 ;  /* 0x0000000104049836 */ /* 0x000fe20000000000 */
[----:B------:R-:W-:Y:S02]  /*0930*/  ISETP.NE.AND P1, PT, R6, RZ, PT ;  /* 0x000000ff0600720c */ /* 0x000fe40003f25270 */
[----:B------:R-:W-:Y:S02]  /*0940*/  ISETP.GE.U32.AND P0, PT, R5, R14, PT ;  /* 0x0000000e0500720c */ /* 0x000fe40003f06070 */
[----:B------:R0:W2:Y:S02]  /*0950*/  F2I.FTZ.U32.TRUNC.NTZ R5, R11 ;  /* 0x0000000b00057305 */ /* 0x0000a4000021f000 */
[----:B0-----:R-:W0:Y:S09]  /*0960*/  LDC R11, c[0x0][0x290] ;  /* 0x0000a400ff0b7b82 */ /* 0x001e320000000800 */
[----:B------:R-:W-:-:S04]  /*0970*/  @P0 VIADD R4, R4, 0x1 ;  /* 0x0000000104040836 */ /* 0x000fc80000000000 */
[----:B------:R-:W-:Y:S02]  /*0980*/  IMAD.MOV.U32 R18, RZ, RZ, R4 ;  /* 0x000000ffff127224 */ /* 0x000fe400078e0004 */
[----:B--2---:R-:W-:Y:S02]  /*0990*/  IMAD.MOV R9, RZ, RZ, -R5 ;  /* 0x000000ffff097224 */ /* 0x004fe400078e0a05 */
[----:B------:R-:W-:Y:S01]  /*09a0*/  @!P2 IMAD.MOV R18, RZ, RZ, -R18 ;  /* 0x000000ffff12a224 */ /* 0x000fe200078e0a12 */
[----:B------:R-:W-:Y:S01]  /*09b0*/  @!P1 LOP3.LUT R18, RZ, R6, RZ, 0x33, !PT ;  /* 0x00000006ff129212 */ /* 0x000fe200078e33ff */
[----:B------:R-:W-:Y:S02]  /*09c0*/  IMAD R9, R9, R16, RZ ;  /* 0x0000001009097224 */ /* 0x000fe400078e02ff */
[----:B------:R-:W-:Y:S01]  /*09d0*/  IMAD.MOV.U32 R4, RZ, RZ, RZ ;  /* 0x000000ffff047224 */ /* 0x000fe200078e00ff */
[----:B------:R-:W-:-:S03]  /*09e0*/  IABS R10, R18 ;  /* 0x00000012000a7213 */ /* 0x000fc60000000000 */
[----:B------:R-:W-:-:S04]  /*09f0*/  IMAD.HI.U32 R4, R5, R9, R4 ;  /* 0x0000000905047227 */ /* 0x000fc800078e0004 */
[----:B------:R-:W-:-:S04]  /*0a00*/  IMAD.MOV.U32 R5, RZ, RZ, R10 ;  /* 0x000000ffff057224 */ /* 0x000fc800078e000a */
[----:B------:R-:W-:-:S04]  /*0a10*/  IMAD.HI.U32 R4, R4, R5, RZ ;  /* 0x0000000504047227 */ /* 0x000fc800078e00ff */
[----:B------:R-:W-:-:S04]  /*0a20*/  IMAD.MOV R9, RZ, RZ, -R4 ;  /* 0x000000ffff097224 */ /* 0x000fc800078e0a04 */
[----:B------:R-:W-:Y:S02]  /*0a30*/  IMAD R5, R16, R9, R5 ;  /* 0x0000000910057224 */ /* 0x000fe400078e0205 */
[----:B------:R-:W-:-:S03]  /*0a40*/  IMAD.MOV R9, RZ, RZ, -R18 ;  /* 0x000000ffff097224 */ /* 0x000fc600078e0a12 */
[----:B------:R-:W-:Y:S01]  /*0a50*/  ISETP.GT.U32.AND P1, PT, R16, R5, PT ;  /* 0x000000051000720c */ /* 0x000fe20003f24070 */
[----:B------:R-:W-:-:S12]  /*0a60*/  IMAD R6, R6, R9, R13 ;  /* 0x0000000906067224 */ /* 0x000fd800078e020d */
[----:B------:R-:W-:Y:S02]  /*0a70*/  @!P1 IMAD.IADD R5, R5, 0x1, -R16 ;  /* 0x0000000105059824 */ /* 0x000fe400078e0a10 */
[----:B------:R-:W-:Y:S01]  /*0a80*/  @!P1 VIADD R4, R4, 0x1 ;  /* 0x0000000104049836 */ /* 0x000fe20000000000 */
[----:B------:R-:W-:Y:S02]  /*0a90*/  ISETP.NE.AND P1, PT, R23, RZ, PT ;  /* 0x000000ff1700720c */ /* 0x000fe40003f25270 */
[----:B------:R-:W-:Y:S02]  /*0aa0*/  ISETP.GE.U32.AND P0, PT, R5, R16, PT ;  /* 0x000000100500720c */ /* 0x000fe40003f06070 */
[----:B------:R-:W-:-:S04]  /*0ab0*/  LOP3.LUT R5, R18, R23, RZ, 0x3c, !PT ;  /* 0x0000001712057212 */ /* 0x000fc800078e3cff */
[----:B------:R-:W-:Y:S01]  /*0ac0*/  ISETP.GE.AND P2, PT, R5, RZ, PT ;  /* 0x000000ff0500720c */ /* 0x000fe20003f46270 */
[----:B0-----:R-:W-:-:S05]  /*0ad0*/  VIADD R5, R11, 0x1f ;  /* 0x0000001f0b057836 */ /* 0x001fca0000000000 */
[----:B------:R-:W-:Y:S01]  /*0ae0*/  SHF.R.S32.HI R10, RZ, 0x1f, R5 ;  /* 0x0000001fff0a7819 */ /* 0x000fe20000011405 */
[----:B------:R-:W-:Y:S01]  /*0af0*/  @P0 VIADD R4, R4, 0x1 ;  /* 0x0000000104040836 */ /* 0x000fe20000000000 */
[----:B------:R-:W-:Y:S02]  /*0b00*/  ISETP.NE.AND P0, PT, R8, RZ, PT ;  /* 0x000000ff0800720c */ /* 0x000fe40003f05270 */
[----:B------:R-:W-:-:S03]  /*0b10*/  LEA.HI R5, R10, R5, RZ, 0x5 ;  /* 0x000000050a057211 */ /* 0x000fc600078f28ff */
[----:B------:R-:W-:Y:S01]  /*0b20*/  @!P2 IMAD.MOV R4, RZ, RZ, -R4 ;  /* 0x000000ffff04a224 */ /* 0x000fe200078e0a04 */
[----:B------:R-:W-:Y:S02]  /*0b30*/  @!P1 LOP3.LUT R4, RZ, R23, RZ, 0x33, !PT ;  /* 0x00000017ff049212 */ /* 0x000fe400078e33ff */
[----:B------:R-:W-:-:S03]  /*0b40*/  SHF.R.S32.HI R5, RZ, 0x5, R5 ;  /* 0x00000005ff057819 */ /* 0x000fc60000011405 */
[----:B------:R-:W-:-:S04]  /*0b50*/  IMAD.MOV R14, RZ, RZ, -R4 ;  /* 0x000000ffff0e7224 */ /* 0x000fc800078e0a04 */
[----:B------:R-:W-:Y:S01]  /*0b60*/  IMAD R23, R23, R14, R18 ;  /* 0x0000000e17177224 */ /* 0x000fe200078e0212 */
[----:B------:R-:W-:Y:S06]  /*0b70*/  @!P0 BRA `(.L_x_10) ;  /* 0x000000a000a88947 */ /* 0x000fec0003800000 */
[----:B------:R-:W-:-:S13]  /*0b80*/  ISETP.NE.AND P0, PT, R8, 0x1, PT ;  /* 0x000000010800780c */ /* 0x000fda0003f05270 */
[----:B------:R-:W-:Y:S05]  /*0b90*/  @P0 EXIT ;  /* 0x000000000000094d */ /* 0x000fea0003800000 */
[----:B------:R-:W-:Y:S01]  /*0ba0*/  ISETP.GE.AND P0, PT, R11, 0x1, PT ;  /* 0x000000010b00780c */ /* 0x000fe20003f06270 */
[----:B------:R-:W-:Y:S01]  /*0bb0*/  UMOV UR4, URZ ;  /* 0x0000003f00047c82 */ /* 0x000fe20008000000 */
[----:B------:R-:W-:Y:S02]  /*0bc0*/  CS2R R86, SRZ ;  /* 0x0000000000567805 */ /* 0x000fe4000001ff00 */
[----:B------:R-:W-:Y:S02]  /*0bd0*/  CS2R R88, SRZ ;  /* 0x0000000000587805 */ /* 0x000fe4000001ff00 */
[----:B------:R-:W-:Y:S02]  /*0be0*/  CS2R R90, SRZ ;  /* 0x00000000005a7805 */ /* 0x000fe4000001ff00 */
[----:B------:R-:W-:Y:S02]  /*0bf0*/  CS2R R92, SRZ ;  /* 0x00000000005c7805 */ /* 0x000fe4000001ff00 */
[----:B------:R-:W-:-:S02]  /*0c00*/  CS2R R94, SRZ ;  /* 0x00000000005e7805 */ /* 0x000fc4000001ff00 */
[----:B------:R-:W-:Y:S02]  /*0c10*/  CS2R R96, SRZ ;  /* 0x0000000000607805 */ /* 0x000fe4000001ff00 */
        /* <DEDUP_REMOVED lines=57> */
[----:B------:R-:W-:Y:S01]  /*0fb0*/  CS2R R84, SRZ ;  /* 0x0000000000547805 */ /* 0x000fe2000001ff00 */
[----:B------:R-:W-:Y:S06]  /*0fc0*/  @!P0 BRA `(.L_x_11) ;  /* 0x0000000000948947 */ /* 0x000fec0003800000 */
[----:B------:R-:W-:-:S04]  /*0fd0*/  LOP3.LUT R7, R3, 0x1, RZ, 0xfc, !PT ;  /* 0x0000000103077812 */ /* 0x000fc800078efcff */
[----:B------:R-:W-:-:S13]  /*0fe0*/  ISETP.NE.AND P0, PT, R7, 0x3, PT ;  /* 0x000000030700780c */ /* 0x000fda0003f05270 */
[----:B------:R-:W-:Y:S05]  /*0ff0*/  @!P0 BRA `(.L_x_12) ;  /* 0x0000000000048947 */ /* 0x000fea0003800000 */
[----:B------:R-:W-:Y:S01]  /*1000*/  BPT.TRAP 0x1 ;  /* 0x000000040000795c */ /* 0x000fe20000300000 */
.L_x_12:
[----:B------:R-:W0:Y:S01]  /*1010*/  S2UR UR5, SR_CgaCtaId ;  /* 0x00000000000579c3 */ /* 0x000e220000008800 */
[----:B------:R-:W-:Y:S01]  /*1020*/  SHF.L.U32 R7, RZ, 0x1f, RZ ;  /* 0x0000001fff077819 */ /* 0x000fe200000006ff */
[----:B------:R-:W-:Y:S02]  /*1030*/  UMOV UR4, 0x400 ;  /* 0x0000040000047882 */ /* 0x000fe40000000000 */
[----:B0-----:R-:W-:-:S12]  /*1040*/  ULEA UR6, UR5, UR4, 0x18 ;  /* 0x0000000405067291 */ /* 0x001fd8000f8ec03f */
.L_x_13:
[----:B0-----:R-:W-:-:S04]  /*1050*/  IMAD.U32 R8, RZ, RZ, UR6 ;  /* 0x00000006ff087e24 */ /* 0x001fc8000f8e00ff */
[----:B------:R0:W2:Y:S03]  /*1060*/  SYNCS.PHASECHK.TRANS64.TRYWAIT P0, [R8+URZ+0x38000], R7 ;  /* 0x03800007080075a7 */ /* 0x0000a6000800017f */
[----:B--2---:R-:W-:Y:S05]  /*1070*/  @!P0 NANOSLEEP.SYNCS 0x989680 ;  /* 0x009896800000895d */ /* 0x004fea0003900000 */
[----:B------:R-:W2:Y:S02]  /*1080*/  @!P0 SYNCS.PHASECHK.TRANS64 P0, [R8+URZ+0x38000], R7 ;  /* 0x03800007080085a7 */ /* 0x000ea4000800007f */
[----:B--2---:R-:W-:Y:S05]  /*1090*/  @!P0 BRA `(.L_x_13) ;  /* 0xfffffffc00ec8947 */ /* 0x004fea000383ffff */
[----:B------:R-:W-:Y:S01]  /*10a0*/  UIADD3 UR4, UR6, 0x1c000, URZ ;  /* 0x0001c00006047890 */ /* 0x000fe2000fffe03f */
[----:B------:R-:W-:Y:S01]  /*10b0*/  WARPGROUP.ARRIVE ;  /* 0x00000000000079c5 */ /* 0x000fe20000000000 */
[----:B------:R-:W-:Y:S02]  /*10c0*/  UMOV UR7, 0x40000040 ;  /* 0x4000004000077882 */ /* 0x000fe40000000000 */
[----:B------:R-:W-:Y:S02]  /*10d0*/  USHF.R.U32.HI UR5, URZ, 0x4, UR4 ;  /* 0x000000043f057899 */ /* 0x000fe40008011604 */
[----:B------:R-:W-:Y:S02]  /*10e0*/  USHF.R.U32.HI UR4, URZ, 0x4, UR6 ;  /* 0x000000043f047899 */ /* 0x000fe40008011606 */
[----:B------:R-:W-:Y:S02]  /*10f0*/  ULOP3.LUT UR5, UR5, 0x3fff, URZ, 0xc0, !UPT ;  /* 0x00003fff05057892 */ /* 0x000fe4000f8ec03f */
[----:B------:R-:W-:-:S02]  /*1100*/  ULOP3.LUT UR8, UR4, 0x3fff, URZ, 0xc0, !UPT ;  /* 0x00003fff04087892 */ /* 0x000fc4000f8ec03f */
[----:B------:R-:W-:-:S03]  /*1110*/  ULOP3.LUT UR9, UR5, 0x1000000, URZ, 0xfc, !UPT ;  /* 0x0100000005097892 */ /* 0x000fc6000f8efc3f */
[----:B------:R-:W-:Y:S02]  /*1120*/  UMOV UR5, 0x40000040 ;  /* 0x4000004000057882 */ /* 0x000fe40000000000 */
[----:B------:R-:W-:Y:S02]  /*1130*/  UMOV UR4, UR8 ;  /* 0x0000000800047c82 */ /* 0x000fe40008000000 */
[----:B------:R-:W-:Y:S02]  /*1140*/  UMOV UR6, UR9 ;  /* 0x0000000900067c82 */ /* 0x000fe40008000000 */
[----:B------:R-:W-:Y:S01]  /*1150*/  HGMMA.64x128x16.F32.BF16 R88, gdesc[UR4].tnspA.tnspB, RZ, !UPT ;  /* 0x61e00000045879f0 */ /* 0x000fe2000c7018ff */
[----:B------:R-:W-:Y:S01]  /*1160*/  UIADD3 UR4, UR8, 0x100, URZ ;  /* 0x0000010008047890 */ /* 0x000fe2000fffe03f */
[----:B------:R-:W-:-:S10]  /*1170*/  UMOV UR5, 0x40000040 ;  /* 0x4000004000057882 */ /* 0x000fd40000000000 */
[----:B------:R-:W-:Y:S01]  /*1180*/  HGMMA.64x128x16.F32.BF16 R24, gdesc[UR4].tnspA.tnspB, RZ, !UPT ;  /* 0x61e00000041879f0 */ /* 0x000fe2000c7018ff */
[----:B------:R-:W-:Y:S02]  /*1190*/  UIADD3 UR4, UR8, 0x80, URZ ;  /* 0x0000008008047890 */ /* 0x000fe4000fffe03f */
[----:B------:R-:W-:Y:S01]  /*11a0*/  UIADD3 UR6, UR9, 0x80, URZ ;  /* 0x0000008009067890 */ /* 0x000fe2000fffe03f */
[----:B------:R-:W-:Y:S01]  /*11b0*/  UMOV UR5, 0x40000040 ;  /* 0x4000004000057882 */ /* 0x000fe20000000000 */
[----:B------:R-:W-:-:S07]  /*11c0*/  UMOV UR7, 0x40000040 ;  /* 0x4000004000077882 */ /* 0x000fce0000000000 */
[----:B------:R-:W-:Y:S01]  /*11d0*/  HGMMA.64x128x16.F32.BF16 R88, gdesc[UR4].tnspA.tnspB, R88 ;  /* 0x61e00000045879f0 */ /* 0x000fe20008701858 */
[----:B------:R-:W-:Y:S01]  /*11e0*/  UIADD3 UR4, UR8, 0x180, URZ ;  /* 0x0000018008047890 */ /* 0x000fe2000fffe03f */
[----:B------:R-:W-:-:S10]  /*11f0*/  UMOV UR5, 0x40000040 ;  /* 0x4000004000057882 */ /* 0x000fd40000000000 */
[----:B------:R-:W-:Y:S01]  /*1200*/  HGMMA.64x128x16.F32.BF16 R24, gdesc[UR4].tnspA.tnspB, R24, gsb0 ;  /* 0x61e00000041879f0 */ /* 0x000fe20008001818 */
[----:B------:R-:W-:-:S05]  /*1210*/  UMOV UR4, 0x1 ;  /* 0x0000000100047882 */ /* 0x000fca0000000000 */
.L_x_11:
[----:B0-----:R-:W-:-:S05]  /*1220*/  VIMNMX R8, R5, 0x1, PT ;  /* 0x0000000105087848 */ /* 0x001fca0003fe0100 */
[----:B------:R-:W-:-:S05]  /*1230*/  IMAD.IADD R5, R5, 0x1, -R8 ;  /* 0x0000000105057824 */ /* 0x000fca00078e0a08 */
[----:B------:R-:W-:-:S13]  /*1240*/  ISETP.GE.AND P0, PT, R5, 0x1, PT ;  /* 0x000000010500780c */ /* 0x000fda0003f06270 */
[----:B------:R-:W-:Y:S05]  /*1250*/  @!P0 BRA `(.L_x_14) ;  /* 0x0000000400048947 */ /* 0x000fea0003800000 */
[----:B------:R-:W0:Y:S01]  /*1260*/  S2UR UR6, SR_CgaCtaId ;  /* 0x00000000000679c3 */ /* 0x000e220000008800 */
[----:B------:R-:W-:Y:S01]  /*1270*/  UMOV UR5, 0x400 ;  /* 0x0000040000057882 */ /* 0x000fe20000000000 */
[----:B------:R-:W-:Y:S01]  /*1280*/  LOP3.LUT R11, R3, 0x1, RZ, 0xfc, !PT ;  /* 0x00000001030b7812 */ /* 0x000fe200078efcff */
[----:B------:R-:W-:Y:S01]  /*1290*/  IMAD.MOV.U32 R10, RZ, RZ, RZ ;  /* 0x000000ffff0a7224 */ /* 0x000fe200078e00ff */
[----:B------:R-:W-:Y:S01]  /*12a0*/  UISETP.NE.U32.AND UP0, UPT, UR4, URZ, UPT ;  /* 0x0000003f0400728c */ /* 0x000fe2000bf05070 */
[----:B------:R-:W-:Y:S01]  /*12b0*/  IMAD.MOV.U32 R7, RZ, RZ, R5 ;  /* 0x000000ffff077224 */ /* 0x000fe200078e0005 */
[----:B0-----:R-:W-:-:S04]  /*12c0*/  ULEA UR14, UR6, UR5, 0x18 ;  /* 0x00000005060e7291 */ /* 0x001fc8000f8ec03f */
[----:B------:R-:W-:-:S04]  /*12d0*/  UIADD3 UR5, UR14, 0x1c000, URZ ;  /* 0x0001c0000e057890 */ /* 0x000fc8000fffe03f */
[----:B------:R-:W-:Y:S02]  /*12e0*/  USHF.R.U32.HI UR6, URZ, 0x4, UR5 ;  /* 0x000000043f067899 */ /* 0x000fe40008011605 */
[----:B------:R-:W-:Y:S02]  /*12f0*/  USHF.R.U32.HI UR5, URZ, 0x4, UR14 ;  /* 0x000000043f057899 */ /* 0x000fe4000801160e */
[----:B------:R-:W-:Y:S02]  /*1300*/  ULOP3.LUT UR6, UR6, 0x3fff, URZ, 0xc0, !UPT ;  /* 0x00003fff06067892 */ /* 0x000fe4000f8ec03f */
[----:B------:R-:W-:Y:S02]  /*1310*/  ULOP3.LUT UR15, UR5, 0x3fff, URZ, 0xc0, !UPT ;  /* 0x00003fff050f7892 */ /* 0x000fe4000f8ec03f */
[----:B------:R-:W-:Y:S01]  /*1320*/  ULOP3.LUT UR16, UR6, 0x1000000, URZ, 0xfc, !UPT ;  /* 0x0100000006107892 */ /* 0x000fe2000f8efc3f */
[----:B------:R-:W-:-:S11]  /*1330*/  UMOV UR5, URZ ;  /* 0x0000003f00057c82 */ /* 0x000fd60008000000 */
.L_x_19:
[----:B------:R-:W-:-:S13]  /*1340*/  ISETP.NE.AND P1, PT, R11, 0x3, PT ;  /* 0x000000030b00780c */ /* 0x000fda0003f25270 */
[----:B0-----:R-:W-:Y:S05]  /*1350*/  @!P1 BRA `(.L_x_15) ;  /* 0x0000000000049947 */ /* 0x001fea0003800000 */
[----:B------:R-:W-:Y:S01]  /*1360*/  BPT.TRAP 0x1 ;  /* 0x000000040000795c */ /* 0x000fe20000300000 */
.L_x_15:
[----:B------:R-:W-:Y:S01]  /*1370*/  SHF.L.U32 R8, R10, 0x1f, RZ ;  /* 0x0000001f0a087819 */ /* 0x000fe200000006ff */
[----:B------:R-:W-:-:S12]  /*1380*/  ULEA UR6, UR4, UR14, 0x3 ;  /* 0x0000000e04067291 */ /* 0x000fd8000f8e183f */
.L_x_16:
[----:B0-----:R-:W-:-:S04]  /*1390*/  IMAD.U32 R9, RZ, RZ, UR6 ;  /* 0x00000006ff097e24 */ /* 0x001fc8000f8e00ff */
[----:B------:R0:W2:Y:S03]  /*13a0*/  SYNCS.PHASECHK.TRANS64.TRYWAIT P0, [R9+URZ+0x38000], R8 ;  /* 0x03800008090075a7 */ /* 0x0000a6000800017f */
[----:B--2---:R-:W-:Y:S05]  /*13b0*/  @!P0 NANOSLEEP.SYNCS 0x989680 ;  /* 0x009896800000895d */ /* 0x004fea0003900000 */
[----:B------:R-:W2:Y:S02]  /*13c0*/  @!P0 SYNCS.PHASECHK.TRANS64 P0, [R9+URZ+0x38000], R8 ;  /* 0x03800008090085a7 */ /* 0x000ea4000800007f */
[----:B--2---:R-:W-:Y:S05]  /*13d0*/  @!P0 BRA `(.L_x_16) ;  /* 0xfffffffc00ec8947 */ /* 0x004fea000383ffff */
[----:B------:R-:W-:Y:S01]  /*13e0*/  ULEA UR6, UR4, UR15, 0x9 ;  /* 0x0000000f04067291 */ /* 0x000fe2000f8e483f */
[----:B------:R-:W-:Y:S01]  /*13f0*/  WARPGROUP.ARRIVE ;  /* 0x00000000000079c5 */ /* 0x000fe20000000000 */
[----:B------:R-:W-:Y:S01]  /*1400*/  ULEA UR7, UR4, UR16, 0x9 ;  /* 0x0000001004077291 */ /* 0x000fe2000f8e483f */
[----:B------:R-:W-:Y:S01]  /*1410*/  UMOV UR9, 0x40000040 ;  /* 0x4000004000097882 */ /* 0x000fe20000000000 */
[----:B------:R-:W-:-:S03]  /*1420*/  UMOV UR11, 0x40000040 ;  /* 0x40000040000b7882 */ /* 0x000fc60000000000 */
[----:B------:R-:W-:Y:S02]  /*1430*/  UMOV UR8, UR6 ;  /* 0x0000000600087c82 */ /* 0x000fe40008000000 */
[----:B------:R-:W-:Y:S02]  /*1440*/  UMOV UR10, UR7 ;  /* 0x00000007000a7c82 */ /* 0x000fe40008000000 */
[----:B------:R-:W-:Y:S01]  /*1450*/  HGMMA.64x128x16.F32.BF16 R88, gdesc[UR8].tnspA.tnspB, R88, UP0 ;  /* 0x61e00000085879f0 */ /* 0x000fe2000bf01858 */
[----:B------:R-:W-:Y:S01]  /*1460*/  UIADD3 UR8, UR6, 0x100, URZ ;  /* 0x0000010006087890 */ /* 0x000fe2000fffe03f */
[----:B------:R-:W-:-:S10]  /*1470*/  UMOV UR9, 0x40000040 ;  /* 0x4000004000097882 */ /* 0x000fd40000000000 */
[----:B------:R-:W-:Y:S01]  /*1480*/  HGMMA.64x128x16.F32.BF16 R24, gdesc[UR8].tnspA.tnspB, R24, UP0 ;  /* 0x61e00000081879f0 */ /* 0x000fe2000bf01818 */
[----:B------:R-:W-:Y:S02]  /*1490*/  UIADD3 UR8, UR6, 0x80, URZ ;  /* 0x0000008006087890 */ /* 0x000fe4000fffe03f */
[----:B------:R-:W-:Y:S01]  /*14a0*/  UIADD3 UR10, UR7, 0x80, URZ ;  /* 0x00000080070a7890 */ /* 0x000fe2000fffe03f */
[----:B------:R-:W-:Y:S01]  /*14b0*/  UMOV UR9, 0x40000040 ;  /* 0x4000004000097882 */ /* 0x000fe20000000000 */
[----:B------:R-:W-:-:S07]  /*14c0*/  UMOV UR11, 0x40000040 ;  /* 0x40000040000b7882 */ /* 0x000fce0000000000 */
[----:B------:R-:W-:Y:S01]  /*14d0*/  HGMMA.64x128x16.F32.BF16 R88, gdesc[UR8].tnspA.tnspB, R88 ;  /* 0x61e00000085879f0 */ /* 0x000fe20008701858 */
[----:B------:R-:W-:Y:S01]  /*14e0*/  UIADD3 UR8, UR6, 0x180, URZ ;  /* 0x0000018006087890 */ /* 0x000fe2000fffe03f */
[----:B------:R-:W-:-:S10]  /*14f0*/  UMOV UR9, 0x40000040 ;  /* 0x4000004000097882 */ /* 0x000fd40000000000 */
[----:B------:R-:W-:Y:S03]  /*1500*/  HGMMA.64x128x16.F32.BF16 R24, gdesc[UR8].tnspA.tnspB, R24, gsb0 ;  /* 0x61e00000081879f0 */ /* 0x000fe60008001818 */
[----:B------:R-:W-:Y:S02]  /*1510*/  WARPGROUP.DEPBAR.LE gsb0, 0x1 ;  /* 0x00008000000079c5 */ /* 0x000fe40000010100 */
[----:B------:R-:W-:Y:S05]  /*1520*/  @!P1 BRA `(.L_x_17) ;  /* 0x0000000000049947 */ /* 0x000fea0003800000 */
[----:B------:R-:W-:Y:S01]  /*1530*/  BPT.TRAP 0x1 ;  /* 0x000000040000795c */ /* 0x000fe20000300000 */
.L_x_17:
[----:B------:R-:W-:Y:S01]  /*1540*/  ULEA UR6, UR5, UR14, 0x3 ;  /* 0x0000000e05067291 */ /* 0x000fe2000f8e183f */
[----:B------:R-:W-:-:S03]  /*1550*/  ISETP.GT.U32.AND P0, PT, R3, 0x1, PT ;  /* 0x000000010300780c */ /* 0x000fc60003f04070 */
[----:B------:R-:W-:-:S04]  /*1560*/  UIADD3 UR6, UR6, 0x38070, URZ ;  /* 0x0003807006067890 */ /* 0x000fc8000fffe03f */
[----:B------:R-:W-:-:S09]  /*1570*/  UPRMT UR6, URZ, 0x654, UR6 ;  /* 0x000006543f067896 */ /* 0x000fd20008000006 */
[----:B------:R-:W-:Y:S01]  /*1580*/  SYNCS.ARRIVE.TRANS64.RED.A1T0 RZ, [UR6], RZ ;  /* 0x000000ffffff79a7 */ /* 0x000fe20008100406 */
[----:B------:R-:W-:Y:S05]  /*1590*/  @P0 BRA `(.L_x_18) ;  /* 0x0000000000040947 */ /* 0x000fea0003800000 */
[----:B------:R-:W-:Y:S01]  /*15a0*/  BPT.TRAP 0x1 ;  /* 0x000000040000795c */ /* 0x000fe20000300000 */
.L_x_18:
[----:B------:R-:W-:Y:S01]  /*15b0*/  UIADD3 UR4, UR4, 0x1, URZ ;  /* 0x0000000104047890 */ /* 0x000fe2000fffe03f */
[C---:B------:R-:W-:Y:S01]  /*15c0*/  ISETP.GT.AND P0, PT, R7.reuse, 0x1, PT ;  /* 0x000000010700780c */ /* 0x040fe20003f04270 */
[----:B------:R-:W-:Y:S01]  /*15d0*/  UIADD3 UR5, UR5, 0x1, URZ ;  /* 0x0000000105057890 */ /* 0x000fe2000fffe03f */
[----:B------:R-:W-:Y:S01]  /*15e0*/  VIADD R7, R7, 0xffffffff ;  /* 0xffffffff07077836 */ /* 0x000fe20000000000 */
[----:B------:R-:W-:Y:S02]  /*15f0*/  UISETP.NE.AND UP0, UPT, UR4, 0xe, UPT ;  /* 0x0000000e0400788c */ /* 0x000fe4000bf05270 */
[----:B------:R-:W-:Y:S02]  /*1600*/  UISETP.NE.AND UP1, UPT, UR5, 0xe, UPT ;  /* 0x0000000e0500788c */ /* 0x000fe4000bf25270 */
[----:B------:R-:W-:Y:S02]  /*1610*/  USEL UR6, URZ, 0x1, UP0 ;  /* 0x000000013f067887 */ /* 0x000fe40008000000 */
[----:B------:R-:W-:-:S02]  /*1620*/  USEL UR4, UR4, URZ, UP0 ;  /* 0x0000003f04047287 */ /* 0x000fc40008000000 */
[----:B------:R-:W-:Y:S02]  /*1630*/  USEL UR5, UR5, URZ, UP1 ;  /* 0x0000003f05057287 */ /* 0x000fe40008800000 */
[----:B------:R-:W-:Y:S01]  /*1640*/  UPLOP3.LUT UP0, UPT, UPT, UPT, UPT, 0x80, 0x0 ;  /* 0x000000000000789c */ /* 0x000fe20003f0f070 */
[----:B------:R-:W-:Y:S01]  /*1650*/  LOP3.LUT R10, R10, UR6, RZ, 0x3c, !PT ;  /* 0x000000060a0a7c12 */ /* 0x000fe2000f8e3cff */
[----:B------:R-:W-:Y:S09]  /*1660*/  @P0 BRA `(.L_x_19) ;  /* 0xfffffffc00340947 */ /* 0x000ff2000383ffff */
.L_x_14:
[----:B------:R-:W2:Y:S01]  /*1670*/  LDC R7, c[0x0][0x290] ;  /* 0x0000a400ff077b82 */ /* 0x000ea20000000800 */
[----:B------:R-:W-:Y:S02]  /*1680*/  WARPGROUP.DEPBAR.LE gsb0, 0x0 ;  /* 0x00008000000079c5 */ /* 0x000fe40000010000 */
[----:B--2---:R-:W-:-:S13]  /*1690*/  ISETP.GE.AND P0, PT, R7, 0x1, PT ;  /* 0x000000010700780c */ /* 0x004fda0003f06270 */
[----:B------:R-:W-:Y:S05]  /*16a0*/  @!P0 BRA `(.L_x_20) ;  /* 0x0000000000488947 */ /* 0x000fea0003800000 */
[----:B------:R-:W-:-:S04]  /*16b0*/  LOP3.LUT R7, R3, 0x1, RZ, 0xfc, !PT ;  /* 0x0000000103077812 */ /* 0x000fc800078efcff */
[----:B------:R-:W-:-:S13]  /*16c0*/  ISETP.NE.AND P0, PT, R7, 0x3, PT ;  /* 0x000000030700780c */ /* 0x000fda0003f05270 */
[----:B------:R-:W-:Y:S05]  /*16d0*/  @!P0 BRA `(.L_x_21) ;  /* 0x0000000000048947 */ /* 0x000fea0003800000 */
[----:B------:R-:W-:Y:S01]  /*16e0*/  BPT.TRAP 0x1 ;  /* 0x000000040000795c */ /* 0x000fe20000300000 */
.L_x_21:
[----:B------:R-:W2:Y:S01]  /*16f0*/  S2R R10, SR_CgaCtaId ;  /* 0x00000000000a7919 */ /* 0x000ea20000008800 */
[----:B0-----:R-:W-:Y:S02]  /*1700*/  SHF.R.U32.HI R8, RZ, 0x1, R5 ;  /* 0x00000001ff087819 */ /* 0x001fe40000011605 */
[----:B------:R-:W-:Y:S02]  /*1710*/  MOV R7, 0x400 ;  /* 0x0000040000077802 */ /* 0x000fe40000000f00 */
[----:B------:R-:W-:Y:S01]  /*1720*/  ISETP.GT.U32.AND P0, PT, R3, 0x1, PT ;  /* 0x000000010300780c */ /* 0x000fe20003f04070 */
[----:B------:R-:W-:-:S05]  /*1730*/  IMAD.WIDE.U32 R8, R8, -0x6db6db6d, RZ ;  /* 0x9249249308087825 */ /* 0x000fca00078e00ff */
[----:B------:R-:W-:-:S05]  /*1740*/  SHF.R.U32.HI R8, RZ, 0x2, R9 ;  /* 0x00000002ff087819 */ /* 0x000fca0000011609 */
[----:B------:R-:W-:Y:S01]  /*1750*/  IMAD R5, R8, -0xe, R5 ;  /* 0xfffffff208057824 */ /* 0x000fe200078e0205 */
[----:B--2---:R-:W-:-:S05]  /*1760*/  LEA R10, R10, R7, 0x18 ;  /* 0x000000070a0a7211 */ /* 0x004fca00078ec0ff */
[----:B------:R-:W-:-:S04]  /*1770*/  IMAD R5, R5, 0x8, R10 ;  /* 0x0000000805057824 */ /* 0x000fc800078e020a */
[----:B------:R-:W-:-:S05]  /*1780*/  VIADD R5, R5, 0x38070 ;  /* 0x0003807005057836 */ /* 0x000fca0000000000 */
[----:B------:R-:W-:-:S04]  /*1790*/  PRMT R5, RZ, 0x654, R5 ;  /* 0x00000654ff057816 */ /* 0x000fc80000000005 */
[----:B------:R2:W-:Y:S01]  /*17a0*/  SYNCS.ARRIVE.TRANS64.RED.A1T0 RZ, [R5+URZ], RZ ;  /* 0x000000ff05ff79a7 */ /* 0x0005e2000810043f */
[----:B------:R-:W-:Y:S05]  /*17b0*/  @P0 BRA `(.L_x_20) ;  /* 0x0000000000040947 */ /* 0x000fea0003800000 */
[----:B------:R-:W-:Y:S01]  /*17c0*/  BPT.TRAP 0x1 ;  /* 0x000000040000795c */ /* 0x000fe20000300000 */
.L_x_20:
[----:B0-----:R-:W0:Y:S01]  /*17d0*/  S2R R8, SR_TID.X ;  /* 0x0000000000087919 */ /* 0x001e220000002100 */
[----:B------:R-:W4:Y:S01]  /*17e0*/  LDC.64 R16, c[0x0][0x280] ;  /* 0x0000a000ff107b82 */ /* 0x000f220000000a00 */
[----:B------:R-:W-:Y:S01]  /*17f0*/  IMAD.SHL.U32 R6, R6, 0x80, RZ ;  /* 0x0000008006067824 */ /* 0x000fe200078e00ff */
[----:B------:R-:W-:Y:S01]  /*1800*/  SHF.R.S32.HI R18, RZ, 0x1f, R4 ;  /* 0x0000001fff127819 */ /* 0x000fe20000011404 */
[----:B------:R-:W1:Y:S05]  /*1810*/  S2R R13, SR_CTAID.X ;  /* 0x00000000000d7919 */ /* 0x000e6a0000002500 */
[----:B------:R-:W3:Y:S01]  /*1820*/  LDC.64 R14, c[0x0][0x5d0] ;  /* 0x00017400ff0e7b82 */ /* 0x000ee20000000a00 */
[----:B----4-:R-:W-:-:S02]  /*1830*/  ISETP.GE.AND P0, PT, R6, R17, PT ;  /* 0x000000110600720c */ /* 0x010fc40003f06270 */
[----:B0-----:R-:W-:-:S04]  /*1840*/  SHF.R.S32.HI R3, RZ, 0x1f, R8 ;  /* 0x0000001fff037819 */ /* 0x001fc80000011408 */
[----:B------:R-:W-:-:S04]  /*1850*/  LEA.HI R3, R3, R8, RZ, 0x7 ;  /* 0x0000000803037211 */ /* 0x000fc800078f38ff */
[----:B------:R-:W-:-:S05]  /*1860*/  LOP3.LUT R3, R3, 0xffffff80, RZ, 0xc0, !PT ;  /* 0xffffff8003037812 */ /* 0x000fca00078ec0ff */
[----:B------:R-:W-:-:S05]  /*1870*/  IMAD.IADD R3, R8, 0x1, -R3 ;  /* 0x0000000108037824 */ /* 0x000fca00078e0a03 */
[----:B------:R-:W-:-:S04]  /*1880*/  SHF.R.S32.HI R10, RZ, 0x1f, R3 ;  /* 0x0000001fff0a7819 */ /* 0x000fc80000011403 */
[----:B--2---:R-:W-:-:S04]  /*1890*/  LEA.HI R5, R10, R3, RZ, 0x2 ;  /* 0x000000030a057211 */ /* 0x004fc800078f10ff */
[--C-:B------:R-:W-:Y:S02]  /*18a0*/  SHF.R.S32.HI R8, RZ, 0x2, R5.reuse ;  /* 0x00000002ff087819 */ /* 0x100fe40000011405 */
[----:B------:R-:W-:-:S04]  /*18b0*/  SHF.R.S32.HI R7, RZ, 0x1f, R5 ;  /* 0x0000001fff077819 */ /* 0x000fc80000011405 */
[----:B------:R-:W-:-:S04]  /*18c0*/  LEA.HI R7, R7, R8, RZ, 0x3 ;  /* 0x0000000807077211 */ /* 0x000fc800078f18ff */
[----:B------:R-:W-:-:S05]  /*18d0*/  LOP3.LUT R7, R7, 0xfffffff8, RZ, 0xc0, !PT ;  /* 0xfffffff807077812 */ /* 0x000fca00078ec0ff */
[----:B------:R-:W-:Y:S01]  /*18e0*/  IMAD.IADD R8, R8, 0x1, -R7 ;  /* 0x0000000108087824 */ /* 0x000fe200078e0a07 */
[----:B------:R-:W-:Y:S02]  /*18f0*/  LEA.HI R7, R10, R3, RZ, 0x5 ;  /* 0x000000030a077211 */ /* 0x000fe400078f28ff */
[----:B------:R-:W-:Y:S01]  /*1900*/  LOP3.LUT R10, R5, 0xfffffffc, RZ, 0xc0, !PT ;  /* 0xfffffffc050a7812 */ /* 0x000fe200078ec0ff */
[----:B-1----:R-:W-:Y:S01]  /*1910*/  IMAD.SHL.U32 R5, R13, 0x80, RZ ;  /* 0x000000800d057824 */ /* 0x002fe200078e00ff */
[----:B------:R-:W-:Y:S02]  /*1920*/  SHF.R.S32.HI R9, RZ, 0x1f, R8 ;  /* 0x0000001fff097819 */ /* 0x000fe40000011408 */
[----:B------:R-:W-:Y:S01]  /*1930*/  SHF.R.S32.HI R7, RZ, 0x5, R7 ;  /* 0x00000005ff077819 */ /* 0x000fe20000011407 */
[----:B------:R-:W-:Y:S01]  /*1940*/  IMAD.IADD R22, R3, 0x1, -R10 ;  /* 0x0000000103167824 */ /* 0x000fe200078e0a0a */
[----:B------:R-:W-:Y:S02]  /*1950*/  ISETP.GE.OR P0, PT, R5, R16, P0 ;  /* 0x000000100500720c */ /* 0x000fe40000706670 */
[----:B------:R-:W-:Y:S01]  /*1960*/  SHF.R.S32.HI R3, RZ, 0x1f, R6 ;  /* 0x0000001fff037819 */ /* 0x000fe20000011406 */
[----:B------:R-:W-:-:S04]  /*1970*/  IMAD.WIDE R10, R7, 0x10, R8 ;  /* 0x00000010070a7825 */ /* 0x000fc800078e0208 */
[----:B------:R-:W-:Y:S02]  /*1980*/  IMAD.SHL.U32 R12, R22, 0x2, RZ ;  /* 0x00000002160c7824 */ /* 0x000fe400078e00ff */
[----:B------:R-:W-:-:S03]  /*1990*/  IMAD.WIDE R10, R13, 0x80, R10 ;  /* 0x000000800d0a7825 */ /* 0x000fc600078e020a */
[--C-:B------:R-:W-:Y:S01]  /*19a0*/  SHF.R.S32.HI R13, RZ, 0x1f, R12.reuse ;  /* 0x0000001fff0d7819 */ /* 0x100fe2000001140c */
[-C--:B---3--:R-:W-:Y:S02]  /*19b0*/  IMAD R19, R11, R14.reuse, RZ ;  /* 0x0000000e0b137224 */ /* 0x088fe400078e02ff */
[----:B------:R-:W-:Y:S01]  /*19c0*/  IMAD.WIDE.U32 R20, R10, R14, R12 ;  /* 0x0000000e0a147225 */ /* 0x000fe200078e000c */
[----:B------:R-:W-:Y:S06]  /*19d0*/  @P0 EXIT ;  /* 0x000000000000094d */ /* 0x000fec0003800000 */
[----:B------:R-:W-:Y:S01]  /*19e0*/  ULDC.64 UR6, c[0x0][0x288] ;  /* 0x0000a20000067ab9 */ /* 0x000fe20000000a00 */
[----:B------:R-:W-:Y:S01]  /*19f0*/  IMAD R19, R10, R15, R19 ;  /* 0x0000000f0a137224 */ /* 0x000fe200078e0213 */
[----:B------:R-:W-:Y:S01]  /*1a00*/  ISETP.GE.AND P0, PT, R23, UR6, PT ;  /* 0x0000000617007c0c */ /* 0x000fe2000bf06270 */
[----:B------:R-:W-:Y:S01]  /*1a10*/  ULDC.64 UR4, c[0x0][0x5e0] ;  /* 0x0001780000047ab9 */ /* 0x000fe20000000a00 */
[----:B------:R-:W-:Y:S01]  /*1a20*/  IADD3 R20, P1, R6, R20, RZ ;  /* 0x0000001406147210 */ /* 0x000fe20007f3e0ff */
[----:B------:R-:W-:Y:S01]  /*1a30*/  IMAD R5, R7, -0x10, -R5 ;  /* 0xfffffff007057824 */ /* 0x000fe200078e0a05 */
[----:B------:R-:W-:Y:S01]  /*1a40*/  ISETP.GE.OR P0, PT, R4, UR7, P0 ;  /* 0x0000000704007c0c */ /* 0x000fe20008706670 */
[----:B------:R-:W-:Y:S01]  /*1a50*/  IMAD R9, R18, UR4, RZ ;  /* 0x0000000412097c24 */ /* 0x000fe2000f8e02ff */
[----:B------:R-:W-:Y:S01]  /*1a60*/  IADD3.X R21, R3, R21, R19, P1, !PT ;  /* 0x0000001503157210 */ /* 0x000fe20000ffe413 */
[----:B------:R-:W-:Y:S01]  /*1a70*/  ULDC.64 UR6, c[0x0][0x5d8] ;  /* 0x0001760000067ab9 */ /* 0x000fe20000000a00 */
[----:B------:R-:W-:Y:S01]  /*1a80*/  SHF.R.S32.HI R19, RZ, 0x1f, R23 ;  /* 0x0000001fff137819 */ /* 0x000fe20000011417 */
[C---:B------:R-:W-:Y:S01]  /*1a90*/  IMAD R9, R4.reuse, UR5, R9 ;  /* 0x0000000504097c24 */ /* 0x040fe2000f8e0209 */
[----:B------:R-:W-:Y:S01]  /*1aa0*/  IADD3 R5, R5, R16, -R8 ;  /* 0x0000001005057210 */ /* 0x000fe20007ffe808 */
[----:B------:R-:W-:-:S04]  /*1ab0*/  IMAD.WIDE.U32 R20, R4, UR4, R20 ;  /* 0x0000000404147c25 */ /* 0x000fc8000f8e0014 */
[----:B------:R-:W-:Y:S02]  /*1ac0*/  IMAD R8, R19, UR6, RZ ;  /* 0x0000000613087c24 */ /* 0x000fe4000f8e02ff */
[----:B------:R-:W-:Y:S02]  /*1ad0*/  IMAD R7, R22, -0x2, R17 ;  /* 0xfffffffe16077824 */ /* 0x000fe400078e0211 */
[----:B------:R-:W-:Y:S01]  /*1ae0*/  IMAD.IADD R155, R21, 0x1, R9 ;  /* 0x00000001159b7824 */ /* 0x000fe200078e0209 */
[----:B------:R-:W-:Y:S06]  /*1af0*/  @P0 EXIT ;  /* 0x000000000000094d */ /* 0x000fec0003800000 */
[----:B-----5:R-:W-:Y:S01]  /*1b00*/  FSETP.NEU.AND P1, PT, R2, RZ, PT ;  /* 0x000000ff0200720b */ /* 0x020fe20003f2d000 */
[----:B------:R-:W-:Y:S01]  /*1b10*/  IMAD.IADD R7, R7, 0x1, -R6 ;  /* 0x0000000107077824 */ /* 0x000fe200078e0a06 */
[----:B------:R-:W-:Y:S01]  /*1b20*/  ULDC.64 UR4, c[0x0][0x5b8] ;  /* 0x00016e0000047ab9 */ /* 0x000fe20000000a00 */
[----:B------:R-:W-:Y:S01]  /*1b30*/  IMAD.MOV.U32 R154, RZ, RZ, R20 ;  /* 0x000000ffff9a7224 */ /* 0x000fe200078e0014 */
[C-C-:B------:R-:W-:Y:S01]  /*1b40*/  SHF.L.U64.HI R160, R14.reuse, 0x3, R15.reuse ;  /* 0x000000030ea07819 */ /* 0x140fe2000001020f */
[----:B------:R-:W-:Y:S01]  /*1b50*/  IMAD R16, R19, UR4, RZ ;  /* 0x0000000413107c24 */ /* 0x000fe2000f8e02ff */
[----:B------:R-:W-:Y:S01]  /*1b60*/  ISETP.GT.AND P5, PT, R7, RZ, PT ;  /* 0x000000ff0700720c */ /* 0x000fe20003fa4270 */
[C---:B------:R-:W-:Y:S01]  /*1b70*/  IMAD R153, R23.reuse, UR7, R8 ;  /* 0x0000000717997c24 */ /* 0x040fe2000f8e0208 */
[----:B------:R-:W-:Y:S01]  /*1b80*/  SHF.L.U64.HI R8, R14, 0x6, R15 ;  /* 0x000000060e087819 */ /* 0x000fe2000001020f */
[----:B------:R-:W-:Y:S01]  /*1b90*/  IMAD.WIDE.U32 R154, R23, UR6, R154 ;  /* 0x00000006179a7c25 */ /* 0x000fe2000f8e009a */
[----:B------:R-:W-:-:S03]  /*1ba0*/  ISETP.GT.AND P0, PT, R5, RZ, P5 ;  /* 0x000000ff0500720c */ /* 0x000fc60002f04270 */
[----:B------:R-:W-:Y:S02]  /*1bb0*/  IMAD R21, R23, UR5, R16 ;  /* 0x0000000517157c24 */ /* 0x000fe4000f8e0210 */
[C---:B------:R-:W-:Y:S02]  /*1bc0*/  IMAD.SHL.U32 R159, R14.reuse, 0x8, RZ ;  /* 0x000000080e9f7824 */ /* 0x040fe400078e00ff */
[----:B------:R-:W-:Y:S02]  /*1bd0*/  IMAD.SHL.U32 R9, R14, 0x40, RZ ;  /* 0x000000400e097824 */ /* 0x000fe400078e00ff */
[----:B------:R-:W-:Y:S01]  /*1be0*/  IMAD.IADD R153, R155, 0x1, R153 ;  /* 0x000000019b997824 */ /* 0x000fe200078e0299 */
[----:B------:R-:W-:Y:S06]  /*1bf0*/  @!P1 BRA `(.L_x_22) ;  /* 0x0000006800489947 */ /* 0x000fec0003800000 */
[----:B------:R-:W-:Y:S01]  /*1c00*/  IADD3 R14, P1, R6, R12, RZ ;  /* 0x0000000c060e7210 */ /* 0x000fe20007f3e0ff */
[----:B------:R-:W-:Y:S01]  /*1c10*/  ULDC.64 UR6, c[0x0][0x5c0] ;  /* 0x0001700000067ab9 */ /* 0x000fe20000000a00 */
[----:B------:R-:W-:Y:S01]  /*1c20*/  ULDC.64 UR8, c[0x0][0x5b0] ;  /* 0x00016c0000087ab9 */ /* 0x000fe20000000a00 */
[----:B------:R-:W-:Y:S01]  /*1c30*/  IMAD R17, R18, UR6, RZ ;  /* 0x0000000612117c24 */ /* 0x000fe2000f8e02ff */
[----:B------:R-:W-:Y:S01]  /*1c40*/  ULDC.64 UR10, c[0x0][0x5a8] ;  /* 0x00016a00000a7ab9 */ /* 0x000fe20000000a00 */
[----:B------:R-:W-:Y:S02]  /*1c50*/  IMAD.X R15, R3, 0x1, R13, P1 ;  /* 0x00000001030f7824 */ /* 0x000fe400008e060d */
[C---:B------:R-:W-:Y:S02]  /*1c60*/  IMAD R158, R4.reuse, UR7, R17 ;  /* 0x00000007049e7c24 */ /* 0x040fe4000f8e0211 */
[----:B------:R-:W-:-:S04]  /*1c70*/  IMAD.WIDE.U32 R14, R4, UR6, R14 ;  /* 0x00000006040e7c25 */ /* 0x000fc8000f8e000e */
[----:B------:R-:W-:Y:S02]  /*1c80*/  IMAD.IADD R15, R15, 0x1, R158 ;  /* 0x000000010f0f7824 */ /* 0x000fe400078e029e */
[----:B------:R-:W-:Y:S02]  /*1c90*/  IMAD R163, R11, UR8, RZ ;  /* 0x000000080ba37c24 */ /* 0x000fe4000f8e02ff */
[----:B------:R-:W-:-:S04]  /*1ca0*/  IMAD.WIDE.U32 R14, R23, UR4, R14 ;  /* 0x00000004170e7c25 */ /* 0x000fc8000f8e000e */
[----:B------:R-:W-:Y:S02]  /*1cb0*/  IMAD.IADD R17, R21, 0x1, R15 ;  /* 0x0000000115117824 */ /* 0x000fe400078e020f */
[----:B------:R-:W-:Y:S02]  /*1cc0*/  IMAD.MOV.U32 R16, RZ, RZ, R14 ;  /* 0x000000ffff107224 */ /* 0x000fe400078e000e */
[C---:B------:R-:W-:Y:S02]  /*1cd0*/  IMAD R163, R10.reuse, UR9, R163 ;  /* 0x000000090aa37c24 */ /* 0x040fe4000f8e02a3 */
[----:B------:R-:W-:-:S04]  /*1ce0*/  IMAD.WIDE.U32 R18, R10, UR8, R16 ;  /* 0x000000080a127c25 */ /* 0x000fc8000f8e0010 */
[----:B------:R-:W-:Y:S01]  /*1cf0*/  IMAD.IADD R19, R19, 0x1, R163 ;  /* 0x0000000113137824 */ /* 0x000fe200078e02a3 */
[----:B------:R-:W-:-:S04]  /*1d00*/  LEA R156, P1, R18, UR10, 0x1 ;  /* 0x0000000a129c7c11 */ /* 0x000fc8000f8208ff */
[----:B------:R-:W-:-:S05]  /*1d10*/  LEA.HI.X R157, R18, UR11, R19, 0x1, P1 ;  /* 0x0000000b129d7c11 */ /* 0x000fca00088f0c13 */
[----:B------:R-:W2:Y:S01]  /*1d20*/  @P0 LDG.E.LTC128B.U16 R161, desc[UR12][R156.64] ;  /* 0x0000000c9ca10981 */ /* 0x000ea2000c1e1520 */
[----:B------:R-:W-:Y:S01]  /*1d30*/  IMAD.WIDE.U32 R18, R23, UR4, RZ ;  /* 0x0000000417127c25 */ /* 0x000fe2000f8e00ff */
[----:B------:R-:W-:Y:S01]  /*1d40*/  ULDC.64 UR4, c[0x0][0x5c8] ;  /* 0x0001720000047ab9 */ /* 0x000fe20000000a00 */
[----:B------:R-:W-:Y:S01]  /*1d50*/  ISETP.GT.AND P4, PT, R7, 0x1, PT ;  /* 0x000000010700780c */ /* 0x000fe20003f84270 */
[----:B------:R-:W-:Y:S01]  /*1d60*/  BSSY B0, `(.L_x_23) ;  /* 0x0000017000007945 */ /* 0x000fe20003800000 */
[----:B------:R-:W-:Y:S02]  /*1d70*/  IMAD.IADD R21, R19, 0x1, R21 ;  /* 0x0000000113157824 */ /* 0x000fe400078e0215 */
[----:B------:R-:W-:-:S04]  /*1d80*/  IMAD.MOV.U32 R20, RZ, RZ, R18 ;  /* 0x000000ffff147224 */ /* 0x000fc800078e0012 */
[----:B------:R-:W-:-:S04]  /*1d90*/  IMAD.WIDE.U32 R22, R10, UR8, R20 ;  /* 0x000000080a167c25 */ /* 0x000fc8000f8e0014 */
[----:B------:R-:W-:Y:S02]  /*1da0*/  IMAD.IADD R23, R163, 0x1, R23 ;  /* 0x00000001a3177824 */ /* 0x000fe400078e0217 */
[----:B------:R-:W-:-:S04]  /*1db0*/  IMAD.WIDE.U32 R22, R4, UR6, R22 ;  /* 0x0000000604167c25 */ /* 0x000fc8000f8e0016 */
[----:B------:R-:W-:Y:S02]  /*1dc0*/  IMAD.IADD R23, R158, 0x1, R23 ;  /* 0x000000019e177824 */ /* 0x000fe400078e0217 */
[----:B--2---:R-:W-:-:S04]  /*1dd0*/  IMAD.U32 R155, R161, 0x10000, RZ ;  /* 0x00010000a19b7824 */ /* 0x004fc800078e00ff */
[----:B------:R-:W-:Y:S01]  /*1de0*/  FMUL R165, R155, R2 ;  /* 0x000000029ba57220 */ /* 0x000fe20000400000 */
[----:B------:R-:W-:Y:S02]  /*1df0*/  IADD3 R155, P2, P3, R6, R22, R12 ;  /* 0x00000016069b7210 */ /* 0x000fe40007b5e00c */
[----:B------:R-:W-:Y:S01]  /*1e00*/  LEA R22, P1, R154, UR4, 0x1 ;  /* 0x000000049a167c11 */ /* 0x000fe2000f8208ff */
[----:B------:R-:W-:Y:S01]  /*1e10*/  FFMA R165, R88, R0, R165 ;  /* 0x0000000058a57223 */ /* 0x000fe200000000a5 */
[----:B------:R-:W-:Y:S02]  /*1e20*/  IADD3.X R156, R3, R23, R13, P2, P3 ;  /* 0x00000017039c7210 */ /* 0x000fe400017e640d */
[----:B------:R-:W-:Y:S02]  /*1e30*/  LEA.HI.X R23, R154, UR5, R153, 0x1, P1 ;  /* 0x000000059a177c11 */ /* 0x000fe400088f0c99 */
[----:B------:R-:W-:Y:S02]  /*1e40*/  F2FP.BF16.F32.PACK_AB R165, RZ, R165 ;  /* 0x000000a5ffa5723e */ /* 0x000fe400000010ff */
[----:B------:R-:W-:-:S02]  /*1e50*/  ISETP.GT.AND P1, PT, R5, RZ, P4 ;  /* 0x000000ff0500720c */ /* 0x000fc40002724270 */
[C---:B------:R-:W-:Y:S01]  /*1e60*/  LEA R152, P2, R155.reuse, UR10, 0x1 ;  /* 0x0000000a9b987c11 */ /* 0x040fe2000f8408ff */
[----:B------:R0:W-:Y:S01]  /*1e70*/  @P0 STG.E.U16 desc[UR12][R22.64], R165 ;  /* 0x000000a516000986 */ /* 0x0001e2000c10150c */
[----:B------:R-:W-:Y:S02]  /*1e80*/  LOP3.LUT R88, R88, 0xfffffffd, RZ, 0xc0, !PT ;  /* 0xfffffffd58587812 */ /* 0x000fe400078ec0ff */
[----:B------:R-:W-:Y:S02]  /*1e90*/  LEA.HI.X R153, R155, UR11, R156, 0x1, P2 ;  /* 0x0000000b9b997c11 */ /* 0x000fe400090f0c9c */
[----:B------:R-:W-:-:S05]  /*1ea0*/  @P4 LOP3.LUT R88, R88, 0x2, RZ, 0xfc, !PT ;  /* 0x0000000258584812 */ /* 0x000fca00078efcff */
[----:B------:R-:W-:Y:S05]  /*1eb0*/  @!P1 BRA `(.L_x_24) ;  /* 0x0000000000049947 */ /* 0x000fea0003800000 */
[----:B------:R1:W5:Y:S02]  /*1ec0*/  LDG.E.LTC128B.U16 R161, desc[UR12][R152.64+0x2] ;  /* 0x0000020c98a17981 */ /* 0x000364000c1e1520 */
.L_x_24:
[----:B------:R-:W-:Y:S05]  /*1ed0*/  BSYNC B0 ;  /* 0x0000000000007941 */ /* 0x000fea0003800000 */
.L_x_23:
[----:B------:R-:W-:Y:S01]  /*1ee0*/  USHF.L.U32 UR4, UR8, 0x3, URZ ;  /* 0x0000000308047899 */ /* 0x000fe2000800063f */
[----:B-----5:R-:W-:Y:S01]  /*1ef0*/  IMAD.U32 R157, R161, 0x10000, RZ ;  /* 0x00010000a19d7824 */ /* 0x020fe200078e00ff */
[----:B------:R-:W-:Y:S01]  /*1f00*/  USHF.L.U64.HI UR5, UR8, 0x3, UR9 ;  /* 0x0000000308057899 */ /* 0x000fe20008010209 */
[----:B------:R-:W-:Y:S02]  /*1f10*/  ISETP.GT.AND P0, PT, R5, 0x8, P5 ;  /* 0x000000080500780c */ /* 0x000fe40002f04270 */
[----:B------:R-:W-:Y:S01]  /*1f20*/  FMUL R162, R157, R2 ;  /* 0x000000029da27220 */ /* 0x000fe20000400000 */
[----:B------:R-:W-:Y:S02]  /*1f30*/  IMAD.U32 R154, RZ, RZ, UR4 ;  /* 0x00000004ff9a7e24 */ /* 0x000fe4000f8e00ff */
[----:B------:R-:W-:Y:S02]  /*1f40*/  IMAD.U32 R155, RZ, RZ, UR5 ;  /* 0x00000005ff9b7e24 */ /* 0x000fe4000f8e00ff */
[----:B------:R-:W-:Y:S01]  /*1f50*/  FFMA R164, R89, R0, R162 ;  /* 0x0000000059a47223 */ /* 0x000fe200000000a2 */
[----:B------:R-:W-:-:S04]  /*1f60*/  IMAD.WIDE.U32 R156, R10, UR8, R154 ;  /* 0x000000080a9c7c25 */ /* 0x000fc8000f8e009a */
[----:B------:R-:W-:Y:S01]  /*1f70*/  IMAD.IADD R89, R163, 0x1, R157 ;  /* 0x00000001a3597824 */ /* 0x000fe200078e029d */
[----:B------:R-:W-:Y:S02]  /*1f80*/  IADD3 R162, P2, R14, R156, RZ ;  /* 0x0000009c0ea27210 */ /* 0x000fe40007f5e0ff */
[----:B------:R-:W-:-:S03]  /*1f90*/  F2FP.BF16.F32.PACK_AB R163, RZ, R164 ;  /* 0x000000a4ffa3723e */ /* 0x000fc600000010ff */
[----:B------:R-:W-:Y:S01]  /*1fa0*/  IMAD.X R157, R89, 0x1, R17, P2 ;  /* 0x00000001599d7824 */ /* 0x000fe200010e0611 */
[C---:B------:R-:W-:Y:S01]  /*1fb0*/  LEA R164, P2, R162.reuse, UR10, 0x1 ;  /* 0x0000000aa2a47c11 */ /* 0x040fe2000f8408ff */
[----:B------:R2:W-:Y:S03]  /*1fc0*/  @P1 STG.E.U16 desc[UR12][R22.64+0x2], R163 ;  /* 0x000002a316001986 */ /* 0x0005e6000c10150c */
[----:B0-----:R-:W-:-:S05]  /*1fd0*/  LEA.HI.X R165, R162, UR11, R157, 0x1, P2 ;  /* 0x0000000ba2a57c11 */ /* 0x001fca00090f0c9d */
[----:B------:R0:W3:Y:S01]  /*1fe0*/  @P0 LDG.E.LTC128B.U16 R161, desc[UR12][R164.64] ;  /* 0x0000000ca4a10981 */ /* 0x0000e2000c1e1520 */
[----:B------:R-:W-:Y:S01]  /*1ff0*/  IADD3 R156, P1, R18, R156, RZ ;  /* 0x0000009c129c7210 */ /* 0x000fe20007f3e0ff */
[----:B------:R-:W-:Y:S04]  /*2000*/  BSSY B0, `(.L_x_25) ;  /* 0x0000014000007945 */ /* 0x000fe80003800000 */
[----:B------:R-:W-:Y:S02]  /*2010*/  IMAD.X R157, R89, 0x1, R21, P1 ;  /* 0x00000001599d7824 */ /* 0x000fe400008e0615 */
[----:B------:R-:W-:-:S04]  /*2020*/  IMAD.WIDE.U32 R156, R4, UR6, R156 ;  /* 0x00000006049c7c25 */ /* 0x000fc8000f8e009c */
[----:B0-----:R-:W-:Y:S01]  /*2030*/  IMAD.IADD R164, R158, 0x1, R157 ;  /* 0x000000019ea47824 */ /* 0x001fe200078e029d */
[----:B------:R-:W-:-:S04]  /*2040*/  IADD3 R157, P2, P3, R6, R156, R12 ;  /* 0x0000009c069d7210 */ /* 0x000fc80007b5e00c */
[----:B------:R-:W-:Y:S02]  /*2050*/  IADD3.X R164, R3, R164, R13, P2, P3 ;  /* 0x000000a403a47210 */ /* 0x000fe400017e640d */
[----:B------:R-:W-:Y:S02]  /*2060*/  ISETP.GT.AND P2, PT, R5, 0x8, P4 ;  /* 0x000000080500780c */ /* 0x000fe40002744270 */
[----:B------:R-:W-:-:S04]  /*2070*/  LEA R156, P3, R157, UR10, 0x1 ;  /* 0x0000000a9d9c7c11 */ /* 0x000fc8000f8608ff */
[----:B------:R-:W-:Y:S01]  /*2080*/  LEA.HI.X R157, R157, UR11, R164, 0x1, P3 ;  /* 0x0000000b9d9d7c11 */ /* 0x000fe200098f0ca4 */
[----:B---3--:R-:W-:-:S04]  /*2090*/  IMAD.U32 R89, R161, 0x10000, RZ ;  /* 0x00010000a1597824 */ /* 0x008fc800078e00ff */
[----:B------:R-:W-:Y:S01]  /*20a0*/  FMUL R162, R89, R2 ;  /* 0x0000000259a27220 */ /* 0x000fe20000400000 */
[C---:B------:R-:W-:Y:S01]  /*20b0*/  IMAD.SHL.U32 R89, R159.reuse, 0x2, RZ ;  /* 0x000000029f597824 */ /* 0x040fe200078e00ff */
[----:B------:R-:W-:Y:S02]  /*20c0*/  SHF.L.U64.HI R159, R159, 0x1, R160 ;  /* 0x000000019f9f7819 */ /* 0x000fe400000102a0 */
[----:B------:R-:W-:Y:S02]  /*20d0*/  FFMA R90, R90, R0, R162 ;  /* 0x000000005a5a7223 */ /* 0x000fe400000000a2 */
[----:B------:R-:W-:-:S03]  /*20e0*/  IADD3 R162, P1, R89, R22, RZ ;  /* 0x0000001659a27210 */ /* 0x000fc60007f3e0ff */
[----:B------:R-:W-:Y:S02]  /*20f0*/  F2FP.BF16.F32.PACK_AB R90, RZ, R90 ;  /* 0x0000005aff5a723e */ /* 0x000fe400000010ff */
[----:B--2---:R-:W-:-:S05]  /*2100*/  IMAD.X R163, R159, 0x1, R23, P1 ;  /* 0x000000019fa37824 */ /* 0x004fca00008e0617 */
[----:B------:R0:W-:Y:S01]  /*2110*/  @P0 STG.E.U16 desc[UR12][R162.64], R90 ;  /* 0x0000005aa2000986 */ /* 0x0001e2000c10150c */
[----:B------:R-:W-:Y:S05]  /*2120*/  @!P2 BRA `(.L_x_26) ;  /* 0x000000000004a947 */ /* 0x000fea0003800000 */
[----:B------:R2:W5:Y:S02]  /*2130*/  LDG.E.LTC128B.U16 R161, desc[UR12][R156.64+0x2] ;  /* 0x0000020c9ca17981 */ /* 0x000564000c1e1520 */
.L_x_26:
[----:B------:R-:W-:Y:S05]  /*2140*/  BSYNC B0 ;  /* 0x0000000000007941 */ /* 0x000fea0003800000 */
.L_x_25:
[----:B-----5:R-:W-:Y:S01]  /*2150*/  IMAD.U32 R165, R161, 0x10000, RZ ;  /* 0x00010000a1a57824 */ /* 0x020fe200078e00ff */
[----:B------:R-:W-:Y:S01]  /*2160*/  ISETP.GT.AND P4, PT, R7, 0x8, PT ;  /* 0x000000080700780c */ /* 0x000fe20003f84270 */
[----:B------:R-:W-:Y:S01]  /*2170*/  BSSY B0, `(.L_x_27) ;  /* 0x000000d000007945 */ /* 0x000fe20003800000 */
[----:B------:R-:W-:Y:S01]  /*2180*/  LOP3.LUT R88, R88, 0xfffffffb, RZ, 0xc0, !PT ;  /* 0xfffffffb58587812 */ /* 0x000fe200078ec0ff */
[----:B0-----:R-:W-:Y:S01]  /*2190*/  FMUL R90, R165, R2 ;  /* 0x00000002a55a7220 */ /* 0x001fe20000400000 */
[----:B------:R-:W-:-:S03]  /*21a0*/  ISETP.GT.AND P0, PT, R5, RZ, P4 ;  /* 0x000000ff0500720c */ /* 0x000fc60002704270 */
[----:B------:R-:W-:Y:S01]  /*21b0*/  FFMA R90, R91, R0, R90 ;  /* 0x000000005b5a7223 */ /* 0x000fe2000000005a */
[----:B------:R-:W-:-:S04]  /*21c0*/  @P2 IMAD.MOV.U32 R91, RZ, RZ, R163 ;  /* 0x000000ffff5b2224 */ /* 0x000fc800078e00a3 */
[----:B------:R-:W-:Y:S02]  /*21d0*/  F2FP.BF16.F32.PACK_AB R90, RZ, R90 ;  /* 0x0000005aff5a723e */ /* 0x000fe400000010ff */
[----:B------:R-:W-:Y:S02]  /*21e0*/  @P4 LOP3.LUT R88, R88, 0x4, RZ, 0xfc, !PT ;  /* 0x0000000458584812 */ /* 0x000fe400078efcff */
[----:B------:R-:W-:Y:S01]  /*21f0*/  PRMT R160, R90, 0x7610, R160 ;  /* 0x000076105aa07816 */ /* 0x000fe200000000a0 */
[----:B------:R-:W-:-:S05]  /*2200*/  @P2 IMAD.MOV.U32 R90, RZ, RZ, R162 ;  /* 0x000000ffff5a2224 */ /* 0x000fca00078e00a2 */
[----:B------:R0:W-:Y:S01]  /*2210*/  @P2 STG.E.U16 desc[UR12][R90.64+0x2], R160 ;  /* 0x000002a05a002986 */ /* 0x0001e2000c10150c */
[----:B------:R-:W-:Y:S05]  /*2220*/  @!P0 BRA `(.L_x_28) ;  /* 0x0000000000048947 */ /* 0x000fea0003800000 */
[----:B------:R3:W5:Y:S02]  /*2230*/  LDG.E.LTC128B.U16 R161, desc[UR12][R152.64+0x10] ;  /* 0x0000100c98a17981 */ /* 0x000764000c1e1520 */
.L_x_28:
[----:B------:R-:W-:Y:S05]  /*2240*/  BSYNC B0 ;  /* 0x0000000000007941 */ /* 0x000fea0003800000 */
.L_x_27:
[----:B0----5:R-:W-:Y:S01]  /*2250*/  IMAD.U32 R91, R161, 0x10000, RZ ;  /* 0x00010000a15b7824 */ /* 0x021fe200078e00ff */
[----:B------:R-:W-:Y:S01]  /*2260*/  ISETP.GT.AND P3, PT, R7, 0x9, PT ;  /* 0x000000090700780c */ /* 0x000fe20003f64270 */
[----:B------:R-:W-:Y:S01]  /*2270*/  BSSY B0, `(.L_x_29) ;  /* 0x000000b000007945 */ /* 0x000fe20003800000 */
[----:B------:R-:W-:Y:S01]  /*2280*/  LOP3.LUT R88, R88, 0xfffffff7, RZ, 0xc0, !PT ;  /* 0xfffffff758587812 */ /* 0x000fe200078ec0ff */
[----:B------:R-:W-:Y:S01]  /*2290*/  FMUL R91, R91, R2 ;  /* 0x000000025b5b7220 */ /* 0x000fe20000400000 */
[----:B------:R-:W-:Y:S02]  /*22a0*/  ISETP.GT.AND P1, PT, R5, RZ, P3 ;  /* 0x000000ff0500720c */ /* 0x000fe40001f24270 */
[----:B------:R-:W-:Y:S01]  /*22b0*/  PRMT R90, R161, 0x7610, R90 ;  /* 0x00007610a15a7816 */ /* 0x000fe2000000005a */
[----:B------:R-:W-:-:S05]  /*22c0*/  FFMA R91, R92, R0, R91 ;  /* 0x000000005c5b7223 */ /* 0x000fca000000005b */
[----:B------:R-:W-:Y:S02]  /*22d0*/  F2FP.BF16.F32.PACK_AB R91, RZ, R91 ;  /* 0x0000005bff5b723e */ /* 0x000fe400000010ff */
[----:B------:R-:W-:-:S03]  /*22e0*/  @P3 LOP3.LUT R88, R88, 0x8, RZ, 0xfc, !PT ;  /* 0x0000000858583812 */ /* 0x000fc600078efcff */
[----:B------:R0:W-:Y:S01]  /*22f0*/  @P0 STG.E.U16 desc[UR12][R22.64+0x10], R91 ;  /* 0x0000105b16000986 */ /* 0x0001e2000c10150c */
[----:B------:R-:W-:Y:S05]  /*2300*/  @!P1 BRA `(.L_x_30) ;  /* 0x0000000000049947 */ /* 0x000fea0003800000 */
[----:B------:R4:W5:Y:S02]  /*2310*/  LDG.E.LTC128B.U16 R90, desc[UR12][R152.64+0x12] ;  /* 0x0000120c985a7981 */ /* 0x000964000c1e1520 */
.L_x_30:
[----:B------:R-:W-:Y:S05]  /*2320*/  BSYNC B0 ;  /* 0x0000000000007941 */ /* 0x000fea0003800000 */
.L_x_29:
[----:B0----5:R-:W-:Y:S01]  /*2330*/  IMAD.U32 R91, R90, 0x10000, RZ ;  /* 0x000100005a5b7824 */ /* 0x021fe200078e00ff */
[----:B------:R-:W-:Y:S03]  /*2340*/  BSSY B0, `(.L_x_31) ;  /* 0x000000e000007945 */ /* 0x000fe60003800000 */
[----:B------:R-:W-:Y:S01]  /*2350*/  FMUL R92, R91, R2 ;  /* 0x000000025b5c7220 */ /* 0x000fe20000400000 */
[----:B------:R-:W-:-:S03]  /*2360*/  IADD3 R91, P0, R10, 0x40, RZ ;  /* 0x000000400a5b7810 */ /* 0x000fc60007f1e0ff */
[----:B------:R-:W-:Y:S02]  /*2370*/  FFMA R92, R93, R0, R92 ;  /* 0x000000005d5c7223 */ /* 0x000fe4000000005c */
[----:B------:R-:W-:Y:S01]  /*2380*/  IMAD.X R10, RZ, RZ, R11, P0 ;  /* 0x000000ffff0a7224 */ /* 0x000fe200000e060b */
[----:B------:R-:W-:Y:S01]  /*2390*/  ISETP.GT.AND P0, PT, R5, 0x8, P4 ;  /* 0x000000080500780c */ /* 0x000fe20002704270 */
[----:B------:R-:W-:Y:S01]  /*23a0*/  @P1 IMAD.MOV.U32 R11, RZ, RZ, R23 ;  /* 0x000000ffff0b1224 */ /* 0x000fe200078e0017 */
[----:B------:R-:W-:-:S04]  /*23b0*/  F2FP.BF16.F32.PACK_AB R92, RZ, R92 ;  /* 0x0000005cff5c723e */ /* 0x000fc800000010ff */
[----:B------:R-:W-:Y:S01]  /*23c0*/  PRMT R93, R92, 0x7610, R93 ;  /* 0x000076105c5d7816 */ /* 0x000fe2000000005d */
[----:B------:R-:W-:Y:S02]  /*23d0*/  IMAD R92, R10, UR8, RZ ;  /* 0x000000080a5c7c24 */ /* 0x000fe4000f8e02ff */
[----:B------:R-:W-:-:S05]  /*23e0*/  @P1 IMAD.MOV.U32 R10, RZ, RZ, R22 ;  /* 0x000000ffff0a1224 */ /* 0x000fca00078e0016 */
[----:B------:R0:W-:Y:S01]  /*23f0*/  @P1 STG.E.U16 desc[UR12][R10.64+0x12], R93 ;  /* 0x0000125d0a001986 */ /* 0x0001e2000c10150c */
[----:B------:R-:W-:Y:S05]  /*2400*/  @!P0 BRA `(.L_x_32) ;  /* 0x0000000000048947 */ /* 0x000fea0003800000 */
[----:B------:R0:W5:Y:S02]  /*2410*/  LDG.E.LTC128B.U16 R90, desc[UR12][R156.64+0x10] ;  /* 0x0000100c9c5a7981 */ /* 0x000164000c1e1520 */
.L_x_32:
[----:B------:R-:W-:Y:S05]  /*2420*/  BSYNC B0 ;  /* 0x0000000000007941 */ /* 0x000fea0003800000 */
.L_x_31:
[----:B0----5:R-:W-:Y:S01]  /*2430*/  IMAD.U32 R93, R90, 0x10000, RZ ;  /* 0x000100005a5d7824 */ /* 0x021fe200078e00ff */
[----:B------:R-:W-:Y:S01]  /*2440*/  ISETP.GT.AND P1, PT, R5, 0x8, P3 ;  /* 0x000000080500780c */ /* 0x000fe20001f24270 */
[----:B------:R-:W-:Y:S01]  /*2450*/  IMAD R19, R91, UR9, R92 ;  /* 0x000000095b137c24 */ /* 0x000fe2000f8e025c */
[----:B------:R-:W-:Y:S01]  /*2460*/  BSSY B0, `(.L_x_33) ;  /* 0x0000015000007945 */ /* 0x000fe20003800000 */
[----:B------:R-:W-:Y:S01]  /*2470*/  FMUL R93, R93, R2 ;  /* 0x000000025d5d7220 */ /* 0x000fe20000400000 */
[----:B------:R-:W-:-:S04]  /*2480*/  IMAD.WIDE.U32 R10, R91, UR8, R20 ;  /* 0x000000085b0a7c25 */ /* 0x000fc8000f8e0014 */
[----:B------:R-:W-:Y:S01]  /*2490*/  FFMA R93, R94, R0, R93 ;  /* 0x000000005e5d7223 */ /* 0x000fe2000000005d */
[----:B------:R-:W-:-:S04]  /*24a0*/  IMAD.WIDE.U32 R154, R91, UR8, R154 ;  /* 0x000000085b9a7c25 */ /* 0x000fc8000f8e009a */
[----:B------:R-:W-:Y:S01]  /*24b0*/  F2FP.BF16.F32.PACK_AB R93, RZ, R93 ;  /* 0x0000005dff5d723e */ /* 0x000fe200000010ff */
[----:B------:R-:W-:Y:S01]  /*24c0*/  IMAD.IADD R11, R19, 0x1, R11 ;  /* 0x00000001130b7824 */ /* 0x000fe200078e020b */
[----:B------:R-:W-:Y:S01]  /*24d0*/  IADD3 R20, P2, R18, R154, RZ ;  /* 0x0000009a12147210 */ /* 0x000fe20007f5e0ff */
[----:B------:R-:W-:Y:S01]  /*24e0*/  @P0 IMAD.MOV.U32 R92, RZ, RZ, R162 ;  /* 0x000000ffff5c0224 */ /* 0x000fe200078e00a2 */
[----:B------:R-:W-:Y:S01]  /*24f0*/  PRMT R18, R93, 0x7610, R18 ;  /* 0x000076105d127816 */ /* 0x000fe20000000012 */
[----:B------:R-:W-:Y:S02]  /*2500*/  @P0 IMAD.MOV.U32 R93, RZ, RZ, R163 ;  /* 0x000000ffff5d0224 */ /* 0x000fe400078e00a3 */
[----:B------:R-:W-:Y:S02]  /*2510*/  IMAD.IADD R161, R19, 0x1, R155 ;  /* 0x0000000113a17824 */ /* 0x000fe400078e029b */
[----:B------:R-:W-:Y:S01]  /*2520*/  IMAD.WIDE.U32 R10, R4, UR6, R10 ;  /* 0x00000006040a7c25 */ /* 0x000fe2000f8e000a */
[----:B------:R0:W-:Y:S03]  /*2530*/  @P0 STG.E.U16 desc[UR12][R92.64+0x10], R18 ;  /* 0x000010125c000986 */ /* 0x0001e6000c10150c */
[----:B------:R-:W-:Y:S01]  /*2540*/  IMAD.X R21, R161, 0x1, R21, P2 ;  /* 0x00000001a1157824 */ /* 0x000fe200010e0615 */
[----:B------:R-:W-:Y:S01]  /*2550*/  IADD3 R10, P0, P2, R6, R10, R12 ;  /* 0x0000000a060a7210 */ /* 0x000fe20007a1e00c */
[----:B------:R-:W-:-:S02]  /*2560*/  IMAD.IADD R11, R158, 0x1, R11 ;  /* 0x000000019e0b7824 */ /* 0x000fc400078e020b */
[----:B------:R-:W-:-:S03]  /*2570*/  IMAD.WIDE.U32 R20, R4, UR6, R20 ;  /* 0x0000000604147c25 */ /* 0x000fc6000f8e0014 */
[----:B------:R-:W-:Y:S01]  /*2580*/  IADD3.X R11, R3, R11, R13, P0, P2 ;  /* 0x0000000b030b7210 */ /* 0x000fe200007e440d */
[----:B------:R-:W-:Y:S06]  /*2590*/  @!P1 BRA `(.L_x_34) ;  /* 0x0000000000049947 */ /* 0x000fec0003800000 */
[----:B------:R0:W5:Y:S02]  /*25a0*/  LDG.E.LTC128B.U16 R90, desc[UR12][R156.64+0x12] ;  /* 0x0000120c9c5a7981 */ /* 0x000164000c1e1520 */
.L_x_34:
[----:B------:R-:W-:Y:S05]  /*25b0*/  BSYNC B0 ;  /* 0x0000000000007941 */ /* 0x000fea0003800000 */
.L_x_33:
[----:B-----5:R-:W-:Y:S01]  /*25c0*/  IMAD.U32 R165, R90, 0x10000, RZ ;  /* 0x000100005aa57824 */ /* 0x020fe200078e00ff */
[----:B------:R-:W-:Y:S01]  /*25d0*/  IADD3 R6, P0, P2, R6, R20, R12 ;  /* 0x0000001406067210 */ /* 0x000fe20007a1e00c */
[----:B------:R-:W-:Y:S01]  /*25e0*/  IMAD.IADD R12, R158, 0x1, R21 ;  /* 0x000000019e0c7824 */ /* 0x000fe200078e0215 */
[----:B0-----:R-:W-:Y:S01]  /*25f0*/  SHF.L.U64.HI R93, R9, 0x1, R8 ;  /* 0x00000001095d7819 */ /* 0x001fe20000010208 */
[----:B------:R-:W-:Y:S01]  /*2600*/  FMUL R4, R165, R2 ;  /* 0x00000002a5047220 */ /* 0x000fe20000400000 */
[----:B------:R-:W-:Y:S01]  /*2610*/  IMAD.SHL.U32 R21, R9, 0x2, RZ ;  /* 0x0000000209157824 */ /* 0x000fe200078e00ff */
[----:B------:R-:W-:Y:S01]  /*2620*/  ISETP.GT.AND P3, PT, R7, 0x10, PT ;  /* 0x000000100700780c */ /* 0x000fe20003f64270 */
[----:B------:R-:W-:Y:S01]  /*2630*/  BSSY B0, `(.L_x_35) ;  /* 0x000000e000007945 */ /* 0x000fe20003800000 */
[----:B------:R-:W-:Y:S01]  /*2640*/  FFMA R4, R95, R0, R4 ;  /* 0x000000005f047223 */ /* 0x000fe20000000004 */
[----:B------:R-:W-:Y:S01]  /*2650*/  IADD3.X R3, R3, R12, R13, P0, P2 ;  /* 0x0000000c03037210 */ /* 0x000fe200007e440d */
[----:B------:R-:W-:Y:S01]  /*2660*/  @P1 IMAD.MOV.U32 R12, RZ, RZ, R162 ;  /* 0x000000ffff0c1224 */ /* 0x000fe200078e00a2 */
[----:B------:R-:W-:Y:S01]  /*2670*/  IADD3 R8, P0, P2, R89, R22, R21 ;  /* 0x0000001659087210 */ /* 0x000fe20007a1e015 */
[----:B------:R-:W-:Y:S01]  /*2680*/  @P1 IMAD.MOV.U32 R13, RZ, RZ, R163 ;  /* 0x000000ffff0d1224 */ /* 0x000fe200078e00a3 */
[----:B------:R-:W-:-:S02]  /*2690*/  F2FP.BF16.F32.PACK_AB R4, RZ, R4 ;  /* 0x00000004ff04723e */ /* 0x000fc400000010ff */
[----:B------:R-:W-:Y:S02]  /*26a0*/  IADD3.X R9, R159, R23, R93, P0, P2 ;  /* 0x000000179f097210 */ /* 0x000fe400007e445d */
[----:B------:R-:W-:Y:S01]  /*26b0*/  ISETP.GT.AND P0, PT, R5, RZ, P3 ;  /* 0x000000ff0500720c */ /* 0x000fe20001f04270 */
[----:B------:R0:W-:Y:S01]  /*26c0*/  @P1 STG.E.U16 desc[UR12][R12.64+0x12], R4 ;  /* 0x000012040c001986 */ /* 0x0001e2000c10150c */
[----:B------:R-:W-:-:S04]  /*26d0*/  LOP3.LUT R88, R88, 0xffffffef, RZ, 0xc0, !PT ;  /* 0xffffffef58587812 */ /* 0x000fc800078ec0ff */
[----:B------:R-:W-:-:S07]  /*26e0*/  @P3 LOP3.LUT R88, R88, 0x10, RZ, 0xfc, !PT ;  /* 0x0000001058583812 */ /* 0x000fce00078efcff */
[----:B0-----:R-:W-:Y:S05]  /*26f0*/  @!P0 BRA `(.L_x_36) ;  /* 0x0000000000048947 */ /* 0x001fea0003800000 */
[----:B------:R0:W5:Y:S02]  /*2700*/  LDG.E.LTC128B.U16 R90, desc[UR12][R152.64+0x20] ;  /* 0x0000200c985a7981 */ /* 0x000164000c1e1520 */
.L_x_36:
[----:B------:R-:W-:Y:S05]  /*2710*/  BSYNC B0 ;  /* 0x0000000000007941 */ /* 0x000fea0003800000 */
.L_x_35:
[----:B-----5:R-:W-:Y:S01]  /*2720*/  IMAD.U32 R13, R90, 0x10000, RZ ;  /* 0x000100005a0d7824 */ /* 0x020fe200078e00ff */
[----:B------:R-:W-:Y:S01]  /*2730*/  ISETP.GT.AND P1, PT, R7, 0x11, PT ;  /* 0x000000110700780c */ /* 0x000fe20003f24270 */
[----:B------:R-:W-:Y:S01]  /*2740*/  @P0 IMAD.MOV.U32 R12, RZ, RZ, R22 ;  /* 0x000000ffff0c0224 */ /* 0x000fe200078e0016 */
[----:B------:R-:W-:Y:S01]  /*2750*/  LOP3.LUT R88, R88, 0xffffffbf, RZ, 0xc0, !PT ;  /* 0xffffffbf58587812 */ /* 0x000fe200078ec0ff */
[----:B------:R-:W-:Y:S01]  /*2760*/  FMUL R13, R13, R2 ;  /* 0x000000020d0d7220 */ /* 0x000fe20000400000 */
[----:B------:R-:W-:Y:S03]  /*2770*/  BSSY B0, `(.L_x_37) ;  /* 0x000000a000007945 */ /* 0x000fe60003800000 */
[----:B------:R-:W-:-:S05]  /*2780*/  FFMA R13, R96, R0, R13 ;  /* 0x00000000600d7223 */ /* 0x000fca000000000d */
[----:B------:R-:W-:Y:S02]  /*2790*/  F2FP.BF16.F32.PACK_AB R13, RZ, R13 ;  /* 0x0000000dff0d723e */ /* 0x000fe400000010ff */
[----:B------:R-:W-:Y:S02]  /*27a0*/  @P1 LOP3.LUT R88, R88, 0x40, RZ, 0xfc, !PT ;  /* 0x0000004058581812 */ /* 0x000fe400078efcff */
[----:B------:R-:W-:Y:S01]  /*27b0*/  PRMT R4, R13, 0x7610, R4 ;  /* 0x000076100d047816 */ /* 0x000fe20000000004 */
[----:B------:R-:W-:-:S05]  /*27c0*/  @P0 IMAD.MOV.U32 R13, RZ, RZ, R23 ;  /* 0x000000ffff0d0224 */ /* 0x000fca00078e0017 */
[----:B------:R0:W-:Y:S01]  /*27d0*/  @P0 STG.E.U16 desc[UR12][R12.64+0x20], R4 ;  /* 0x000020040c000986 */ /* 0x0001e2000c10150c */
[----:B------:R-:W-:-:S13]  /*27e0*/  ISETP.GT.AND P0, PT, R5, RZ, P1 ;  /* 0x000000ff0500720c */ /* 0x000fda0000f04270 */
[----:B0-----:R-:W-:Y:S05]  /*27f0*/  @!P0 BRA `(.L_x_38) ;  /* 0x0000000000048947 */ /* 0x001fea0003800000 */
[----:B------:R0:W5:Y:S02]  /*2800*/  LDG.E.LTC128B.U16 R90, desc[UR12][R152.64+0x22] ;  /* 0x0000220c985a7981 */ /* 0x000164000c1e1520 */
.L_x_38:
[----:B------:R-:W-:Y:S05]  /*2810*/  BSYNC B0 ;  /* 0x0000000000007941 */ /* 0x000fea0003800000 */
.L_x_37:
[----:B-----5:R-:W-:Y:S01]  /*2820*/  IMAD.U32 R13, R90, 0x10000, RZ ;  /* 0x000100005a0d7824 */ /* 0x020fe200078e00ff */
[----:B------:R-:W-:Y:S01]  /*2830*/  BSSY B0, `(.L_x_39) ;  /* 0x000000c000007945 */ /* 0x000fe20003800000 */
[----:B------:R-:W-:Y:S02]  /*2840*/  @P0 IMAD.MOV.U32 R12, RZ, RZ, R22 ;  /* 0x000000ffff0c0224 */ /* 0x000fe400078e0016 */
[----:B------:R-:W-:Y:S01]  /*2850*/  FMUL R4, R13, R2 ;  /* 0x000000020d047220 */ /* 0x000fe20000400000 */
[----:B------:R-:W-:-:S03]  /*2860*/  @P0 IMAD.MOV.U32 R13, RZ, RZ, R23 ;  /* 0x000000ffff0d0224 */ /* 0x000fc600078e0017 */
[----:B------:R-:W-:-:S05]  /*2870*/  FFMA R4, R97, R0, R4 ;  /* 0x0000000061047223 */ /* 0x000fca0000000004 */
[----:B------:R-:W-:-:S04]  /*2880*/  F2FP.BF16.F32.PACK_AB R4, RZ, R4 ;  /* 0x00000004ff04723e */ /* 0x000fc800000010ff */
[----:B------:R-:W-:Y:S02]  /*2890*/  PRMT R18, R4, 0x7610, R18 ;  /* 0x0000761004127816 */ /* 0x000fe40000000012 */
[----:B------:R-:W-:-:S03]  /*28a0*/  PRMT R4, R90, 0x7610, R4 ;  /* 0x000076105a047816 */ /* 0x000fc60000000004 */
[----:B------:R0:W-:Y:S01]  /*28b0*/  @P0 STG.E.U16 desc[UR12][R12.64+0x22], R18 ;  /* 0x000022120c000986 */ /* 0x0001e2000c10150c */
[----:B------:R-:W-:-:S13]  /*28c0*/  ISETP.GT.AND P0, PT, R5, 0x8, P3 ;  /* 0x000000080500780c */ /* 0x000fda0001f04270 */
[----:B0-----:R-:W-:Y:S05]  /*28d0*/  @!P0 BRA `(.L_x_40) ;  /* 0x0000000000048947 */ /* 0x001fea0003800000 */
[----:B------:R0:W5:Y:S02]  /*28e0*/  LDG.E.LTC128B.U16 R4, desc[UR12][R156.64+0x20] ;  /* 0x0000200c9c047981 */ /* 0x000164000c1e1520 */
.L_x_40:
[----:B------:R-:W-:Y:S05]  /*28f0*/  BSYNC B0 ;  /* 0x0000000000007941 */ /* 0x000fea0003800000 */
.L_x_39:
[----:B-----5:R-:W-:Y:S01]  /*2900*/  IMAD.U32 R13, R4, 0x10000, RZ ;  /* 0x00010000040d7824 */ /* 0x020fe200078e00ff */
[----:B------:R-:W-:Y:S01]  /*2910*/  BSSY B0, `(.L_x_41) ;  /* 0x000000b000007945 */ /* 0x000fe20003800000 */
[----:B------:R-:W-:Y:S02]  /*2920*/  @P0 IMAD.MOV.U32 R12, RZ, RZ, R162 ;  /* 0x000000ffff0c0224 */ /* 0x000fe400078e00a2 */
[----:B------:R-:W-:-:S04]  /*2930*/  FMUL R13, R13, R2 ;  /* 0x000000020d0d7220 */ /* 0x000fc80000400000 */
[----:B------:R-:W-:-:S05]  /*2940*/  FFMA R13, R98, R0, R13 ;  /* 0x00000000620d7223 */ /* 0x000fca000000000d */
[----:B------:R-:W-:-:S04]  /*2950*/  F2FP.BF16.F32.PACK_AB R13, RZ, R13 ;  /* 0x0000000dff0d723e */ /* 0x000fc800000010ff */
[----:B------:R-:W-:Y:S01]  /*2960*/  PRMT R18, R13, 0x7610, R18 ;  /* 0x000076100d127816 */ /* 0x000fe20000000012 */
[----:B------:R-:W-:-:S05]  /*2970*/  @P0 IMAD.MOV.U32 R13, RZ, RZ, R163 ;  /* 0x000000ffff0d0224 */ /* 0x000fca00078e00a3 */
[----:B------:R0:W-:Y:S01]  /*2980*/  @P0 STG.E.U16 desc[UR12][R12.64+0x20], R18 ;  /* 0x000020120c000986 */ /* 0x0001e2000c10150c */
[----:B------:R-:W-:-:S13]  /*2990*/  ISETP.GT.AND P0, PT, R5, 0x8, P1 ;  /* 0x000000080500780c */ /* 0x000fda0000f04270 */
[----:B0-----:R-:W-:Y:S05]  /*29a0*/  @!P0 BRA `(.L_x_42) ;  /* 0x0000000000048947 */ /* 0x001fea0003800000 */
[----:B------:R0:W5:Y:S02]  /*29b0*/  LDG.E.LTC128B.U16 R4, desc[UR12][R156.64+0x22] ;  /* 0x0000220c9c047981 */ /* 0x000164000c1e1520 */
.L_x_42:
[----:B------:R-:W-:Y:S05]  /*29c0*/  BSYNC B0 ;  /* 0x0000000000007941 */ /* 0x000fea0003800000 */
.L_x_41:
        /* <DEDUP_REMOVED lines=10> */
[----:B------:R-:W-:-:S04]  /*2a70*/  IMAD.WIDE.U32 R12, R91, UR8, R16 ;  /* 0x000000085b0c7c25 */ /* 0x000fc8000f8e0010 */
[----:B------:R-:W-:Y:S02]  /*2a80*/  @P0 IMAD.MOV.U32 R91, RZ, RZ, R163 ;  /* 0x000000ffff5b0224 */ /* 0x000fe400078e00a3 */
[----:B------:R-:W-:-:S03]  /*2a90*/  IMAD.IADD R19, R13, 0x1, R19 ;  /* 0x000000010d137824 */ /* 0x000fc600078e0213 */
[----:B------:R0:W-:Y:S01]  /*2aa0*/  @P0 STG.E.U16 desc[UR12][R90.64+0x22], R20 ;  /* 0x000022145a000986 */ /* 0x0001e2000c10150c */
[----:B------:R-:W-:-:S04]  /*2ab0*/  LEA R18, P0, R12, UR10, 0x1 ;  /* 0x0000000a0c127c11 */ /* 0x000fc8000f8008ff */
[----:B------:R-:W-:Y:S02]  /*2ac0*/  LEA.HI.X R19, R12, UR11, R19, 0x1, P0 ;  /* 0x0000000b0c137c11 */ /* 0x000fe400080f0c13 */
[----:B------:R-:W-:-:S04]  /*2ad0*/  LEA R12, P0, R10, UR10, 0x1 ;  /* 0x0000000a0a0c7c11 */ /* 0x000fc8000f8008ff */
[----:B------:R-:W-:Y:S02]  /*2ae0*/  LEA.HI.X R13, R10, UR11, R11, 0x1, P0 ;  /* 0x0000000b0a0d7c11 */ /* 0x000fe400080f0c0b */
[----:B------:R-:W-:-:S05]  /*2af0*/  IADD3 R15, P0, R14, R154, RZ ;  /* 0x0000009a0e0f7210 */ /* 0x000fca0007f1e0ff */
[----:B------:R-:W-:Y:S01]  /*2b00*/  IMAD.X R16, R161, 0x1, R17, P0 ;  /* 0x00000001a1107824 */ /* 0x000fe200000e0611 */
[----:B------:R-:W-:-:S04]  /*2b10*/  LEA R14, P0, R15, UR10, 0x1 ;  /* 0x0000000a0f0e7c11 */ /* 0x000fc8000f8008ff */
[----:B------:R-:W-:Y:S02]  /*2b20*/  LEA.HI.X R15, R15, UR11, R16, 0x1, P0 ;  /* 0x0000000b0f0f7c11 */ /* 0x000fe400080f0c10 */
[----:B------:R-:W-:-:S04]  /*2b30*/  LEA R10, P0, R6, UR10, 0x1 ;  /* 0x0000000a060a7c11 */ /* 0x000fc8000f8008ff */
[----:B------:R-:W-:Y:S02]  /*2b40*/  LEA.HI.X R11, R6, UR11, R3, 0x1, P0 ;  /* 0x0000000b060b7c11 */ /* 0x000fe400080f0c03 */
[----:B------:R-:W-:-:S13]  /*2b50*/  ISETP.GT.AND P0, PT, R5, RZ, P2 ;  /* 0x000000ff0500720c */ /* 0x000fda0001704270 */
[----:B0-----:R-:W-:Y:S05]  /*2b60*/  @!P0 BRA `(.L_x_44) ;  /* 0x0000000000048947 */ /* 0x001fea0003800000 */
[----:B------:R0:W5:Y:S02]  /*2b70*/  LDG.E.LTC128B.U16 R4, desc[UR12][R152.64+0x30] ;  /* 0x0000300c98047981 */ /* 0x000164000c1e1520 */
.L_x_44:
[----:B------:R-:W-:Y:S05]  /*2b80*/  BSYNC B0 ;  /* 0x0000000000007941 */ /* 0x000fea0003800000 */
.L_x_43:
[----:B-----5:R-:W-:Y:S01]  /*2b90*/  IMAD.U32 R3, R4, 0x10000, RZ ;  /* 0x0001000004037824 */ /* 0x020fe200078e00ff */
[----:B------:R-:W-:Y:S01]  /*2ba0*/  ISETP.GT.AND P1, PT, R7, 0x19, PT ;  /* 0x000000190700780c */ /* 0x000fe20003f24270 */
[----:B------:R-:W-:Y:S01]  /*2bb0*/  @P0 IMAD.MOV.U32 R16, RZ, RZ, R22 ;  /* 0x000000ffff100224 */ /* 0x000fe200078e0016 */
[----:B------:R-:W-:Y:S01]  /*2bc0*/  LOP3.LUT R88, R88, 0xfdffffff, RZ, 0xc0, !PT ;  /* 0xfdffffff58587812 */ /* 0x000fe200078ec0ff */
[----:B------:R-:W-:Y:S01]  /*2bd0*/  FMUL R3, R3, R2 ;  /* 0x0000000203037220 */ /* 0x000fe20000400000 */
[----:B------:R-:W-:Y:S01]  /*2be0*/  @P0 IMAD.MOV.U32 R17, RZ, RZ, R23 ;  /* 0x000000ffff110224 */ /* 0x000fe200078e0017 */
[----:B------:R-:W-:Y:S02]  /*2bf0*/  BSSY B0, `(.L_x_45) ;  /* 0x0000008000007945 */ /* 0x000fe40003800000 */
[----:B------:R-:W-:-:S05]  /*2c00*/  FFMA R3, R100, R0, R3 ;  /* 0x0000000064037223 */ /* 0x000fca0000000003 */
[----:B------:R-:W-:Y:S02]  /*2c10*/  F2FP.BF16.F32.PACK_AB R3, RZ, R3 ;  /* 0x00000003ff03723e */ /* 0x000fe400000010ff */
[----:B------:R-:W-:-:S03]  /*2c20*/  @P1 LOP3.LUT R88, R88, 0x2000000, RZ, 0xfc, !PT ;  /* 0x0200000058581812 */ /* 0x000fc600078efcff */
[----:B------:R0:W-:Y:S01]  /*2c30*/  @P0 STG.E.U16 desc[UR12][R16.64+0x30], R3 ;  /* 0x0000300310000986 */ /* 0x0001e2000c10150c */
[----:B------:R-:W-:-:S13]  /*2c40*/  ISETP.GT.AND P0, PT, R5, RZ, P1 ;  /* 0x000000ff0500720c */ /* 0x000fda0000f04270 */
[----:B0-----:R-:W-:Y:S05]  /*2c50*/  @!P0 BRA `(.L_x_46) ;  /* 0x0000000000048947 */ /* 0x001fea0003800000 */
[----:B------:R0:W5:Y:S02]  /*2c60*/  LDG.E.LTC128B.U16 R4, desc[UR12][R152.64+0x32] ;  /* 0x0000320c98047981 */ /* 0x000164000c1e1520 */
.L_x_46:
[----:B------:R-:W-:Y:S05]  /*2c70*/  BSYNC B0 ;  /* 0x0000000000007941 */ /* 0x000fea0003800000 */
.L_x_45:
[----:B-----5:R-:W-:Y:S01]  /*2c80*/  IMAD.U32 R3, R4, 0x10000, RZ ;  /* 0x0001000004037824 */ /* 0x020fe200078e00ff */
[----:B------:R-:W-:Y:S01]  /*2c90*/  BSSY B0, `(.L_x_47) ;  /* 0x000000a000007945 */ /* 0x000fe20003800000 */
[----:B------:R-:W-:Y:S02]  /*2ca0*/  @P0 IMAD.MOV.U32 R16, RZ, RZ, R22 ;  /* 0x000000ffff100224 */ /* 0x000fe400078e0016 */
[----:B------:R-:W-:Y:S01]  /*2cb0*/  FMUL R6, R3, R2 ;  /* 0x0000000203067220 */ /* 0x000fe20000400000 */
[----:B------:R-:W-:-:S03]  /*2cc0*/  @P0 IMAD.MOV.U32 R17, RZ, RZ, R23 ;  /* 0x000000ffff110224 */ /* 0x000fc600078e0017 */
[----:B------:R-:W-:-:S05]  /*2cd0*/  FFMA R6, R101, R0, R6 ;  /* 0x0000000065067223 */ /* 0x000fca0000000006 */
[----:B------:R-:W-:-:S05]  /*2ce0*/  F2FP.BF16.F32.PACK_AB R6, RZ, R6 ;  /* 0x00000006ff06723e */ /* 0x000fca00000010ff */
[----:B------:R0:W-:Y:S01]  /*2cf0*/  @P0 STG.E.U16 desc[UR12][R16.64+0x32], R6 ;  /* 0x0000320610000986 */ /* 0x0001e2000c10150c */
[----:B------:R-:W-:-:S13]  /*2d00*/  ISETP.GT.AND P0, PT, R5, 0x8, P2 ;  /* 0x000000080500780c */ /* 0x000fda0001704270 */
[----:B0-----:R-:W-:Y:S05]  /*2d10*/  @!P0 BRA `(.L_x_48) ;  /* 0x0000000000048947 */ /* 0x001fea0003800000 */
[----:B------:R0:W5:Y:S02]  /*2d20*/  LDG.E.LTC128B.U16 R4, desc[UR12][R156.64+0x30] ;  /* 0x0000300c9c047981 */ /* 0x000164000c1e1520 */
.L_x_48:
[----:B------:R-:W-:Y:S05]  /*2d30*/  BSYNC B0 ;  /* 0x0000000000007941 */ /* 0x000fea0003800000 */
.L_x_47:
        /* <DEDUP_REMOVED lines=11> */
.L_x_50:
[----:B------:R-:W-:Y:S05]  /*2df0*/  BSYNC B0 ;  /* 0x0000000000007941 */ /* 0x000fea0003800000 */
.L_x_49:
        /* <DEDUP_REMOVED lines=14> */
.L_x_52:
[----:B------:R-:W-:Y:S05]  /*2ee0*/  BSYNC B0 ;  /* 0x0000000000007941 */ /* 0x000fea0003800000 */
.L_x_51:
        /* <DEDUP_REMOVED lines=14> */
.L_x_54:
[----:B------:R-:W-:Y:S05]  /*2fd0*/  BSYNC B0 ;  /* 0x0000000000007941 */ /* 0x000fea0003800000 */
.L_x_53:
        /* <DEDUP_REMOVED lines=11> */
.L_x_56:
[----:B------:R-:W-:Y:S05]  /*3090*/  BSYNC B0 ;  /* 0x0000000000007941 */ /* 0x000fea0003800000 */
.L_x_55:
        /* <DEDUP_REMOVED lines=11> */
.L_x_58:
[----:B------:R-:W-:Y:S05]  /*3150*/  BSYNC B0 ;  /* 0x0000000000007941 */ /* 0x000fea0003800000 */
.L_x_57:
        /* <DEDUP_REMOVED lines=14> */
.L_x_60:
[----:B------:R-:W-:Y:S05]  /*3240*/  BSYNC B0 ;  /* 0x0000000000007941 */ /* 0x000fea0003800000 */
.L_x_59:
        /* <DEDUP_REMOVED lines=14> */
.L_x_62:
[----:B------:R-:W-:Y:S05]  /*3330*/  BSYNC B0 ;  /* 0x0000000000007941 */ /* 0x000fea0003800000 */
.L_x_61:
        /* <DEDUP_REMOVED lines=11> */
.L_x_64:
[----:B------:R-:W-:Y:S05]  /*33f0*/  BSYNC B0 ;  /* 0x0000000000007941 */ /* 0x000fea0003800000 */
.L_x_63:
        /* <DEDUP_REMOVED lines=11> */
.L_x_66:
[----:B------:R-:W-:Y:S05]  /*34b0*/  BSYNC B0 ;  /* 0x0000000000007941 */ /* 0x000fea0003800000 */
.L_x_65:
        /* <DEDUP_REMOVED lines=14> */
.L_x_68:
[----:B------:R-:W-:Y:S05]  /*35a0*/  BSYNC B0 ;  /* 0x0000000000007941 */ /* 0x000fea0003800000 */
.L_x_67:
        /* <DEDUP_REMOVED lines=14> */
.L_x_70:
[----:B------:R-:W-:Y:S05]  /*3690*/  BSYNC B0 ;  /* 0x0000000000007941 */ /* 0x000fea0003800000 */
.L_x_69:
        /* <DEDUP_REMOVED lines=11> */
.L_x_72:
[----:B------:R-:W-:Y:S05]  /*3750*/  BSYNC B0 ;  /* 0x0000000000007941 */ /* 0x000fea0003800000 */
.L_x_71:
        /* <DEDUP_REMOVED lines=11> */
.L_x_74:
[----:B------:R-:W-:Y:S05]  /*3810*/  BSYNC B0 ;  /* 0x0000000000007941 */ /* 0x000fea0003800000 */
.L_x_73:
        /* <DEDUP_REMOVED lines=14> */
.L_x_76:
[----:B------:R-:W-:Y:S05]  /*3900*/  BSYNC B0 ;  /* 0x0000000000007941 */ /* 0x000fea0003800000 */
.L_x_75:
        /* <DEDUP_REMOVED lines=14> */
.L_x_78:
[----:B------:R-:W-:Y:S05]  /*39f0*/  BSYNC B0 ;  /* 0x0000000000007941 */ /* 0x000fea0003800000 */
.L_x_77:
        /* <DEDUP_REMOVED lines=11> */
.L_x_80:
[----:B------:R-:W-:Y:S05]  /*3ab0*/  BSYNC B0 ;  /* 0x0000000000007941 */ /* 0x000fea0003800000 */
.L_x_79:
        /* <DEDUP_REMOVED lines=11> */
.L_x_82:
[----:B------:R-:W-:Y:S05]  /*3b70*/  BSYNC B0 ;  /* 0x0000000000007941 */ /* 0x000fea0003800000 */
.L_x_81:
        /* <DEDUP_REMOVED lines=14> */
.L_x_84:
[----:B------:R-:W-:Y:S05]  /*3c60*/  BSYNC B0 ;  /* 0x0000000000007941 */ /* 0x000fea0003800000 */
.L_x_83:
        /* <DEDUP_REMOVED lines=14> */
.L_x_86:
[----:B------:R-:W-:Y:S05]  /*3d50*/  BSYNC B0 ;  /* 0x0000000000007941 */ /* 0x000fea0003800000 */
.L_x_85:
        /* <DEDUP_REMOVED lines=11> */
.L_x_88:
[----:B------:R-:W-:Y:S05]  /*3e10*/  BSYNC B0 ;  /* 0x0000000000007941 */ /* 0x000fea0003800000 */
.L_x_87:
        /* <DEDUP_REMOVED lines=11> */
.L_x_90:
[----:B------:R-:W-:Y:S05]  /*3ed0*/  BSYNC B0 ;  /* 0x0000000000007941 */ /* 0x000fea0003800000 */
.L_x_89:
        /* <DEDUP_REMOVED lines=14> */
.L_x_92:
[----:B------:R-:W-:Y:S05]  /*3fc0*/  BSYNC B0 ;  /* 0x0000000000007941 */ /* 0x000fea0003800000 */
.L_x_91:
        /* <DEDUP_REMOVED lines=14> */
.L_x_94:
[----:B------:R-:W-:Y:S05]  /*40b0*/  BSYNC B0 ;  /* 0x0000000000007941 */ /* 0x000fea0003800000 */
.L_x_93:
        /* <DEDUP_REMOVED lines=11> */
.L_x_96:
[----:B------:R-:W-:Y:S05]  /*4170*/  BSYNC B0 ;  /* 0x0000000000007941 */ /* 0x000fea0003800000 */
.L_x_95:
        /* <DEDUP_REMOVED lines=11> */
.L_x_98:
[----:B------:R-:W-:Y:S05]  /*4230*/  BSYNC B0 ;  /* 0x0000000000007941 */ /* 0x000fea0003800000 */
.L_x_97:
        /* <DEDUP_REMOVED lines=14> */
.L_x_100:
[----:B------:R-:W-:Y:S05]  /*4320*/  BSYNC B0 ;  /* 0x0000000000007941 */ /* 0x000fea0003800000 */
.L_x_99:
        /* <DEDUP_REMOVED lines=14> */
.L_x_102:
[----:B------:R-:W-:Y:S05]  /*4410*/  BSYNC B0 ;  /* 0x0000000000007941 */ /* 0x000fea0003800000 */
.L_x_101:
        /* <DEDUP_REMOVED lines=11> */
.L_x_104:
[----:B------:R-:W-:Y:S05]  /*44d0*/  BSYNC B0 ;  /* 0x0000000000007941 */ /* 0x000fea0003800000 */
.L_x_103:
        /* <DEDUP_REMOVED lines=11> */
.L_x_106:
[----:B------:R-:W-:Y:S05]  /*4590*/  BSYNC B0 ;  /* 0x0000000000007941 */ /* 0x000fea0003800000 */
.L_x_105:
        /* <DEDUP_REMOVED lines=14> */
.L_x_108:
[----:B------:R-:W-:Y:S05]  /*4680*/  BSYNC B0 ;  /* 0x0000000000007941 */ /* 0x000fea0003800000 */
.L_x_107:
        /* <DEDUP_REMOVED lines=14> */
.L_x_110:
[----:B------:R-:W-:Y:S05]  /*4770*/  BSYNC B0 ;  /* 0x0000000000007941 */ /* 0x000fea0003800000 */
.L_x_109:
        /* <DEDUP_REMOVED lines=11> */
.L_x_112:
[----:B------:R-:W-:Y:S05]  /*4830*/  BSYNC B0 ;  /* 0x0000000000007941 */ /* 0x000fea0003800000 */
.L_x_111:
        /* <DEDUP_REMOVED lines=11> */
.L_x_114:
[----:B------:R-:W-:Y:S05]  /*48f0*/  BSYNC B0 ;  /* 0x0000000000007941 */ /* 0x000fea0003800000 */
.L_x_113:
        /* <DEDUP_REMOVED lines=14> */
.L_x_116:
[----:B------:R-:W-:Y:S05]  /*49e0*/  BSYNC B0 ;  /* 0x0000000000007941 */ /* 0x000fea0003800000 */
.L_x_115:
        /* <DEDUP_REMOVED lines=14> */
.L_x_118:
[----:B------:R-:W-:Y:S05]  /*4ad0*/  BSYNC B0 ;  /* 0x0000000000007941 */ /* 0x000fea0003800000 */
.L_x_117:
        /* <DEDUP_REMOVED lines=11> */
.L_x_120:
[----:B------:R-:W-:Y:S05]  /*4b90*/  BSYNC B0 ;  /* 0x0000000000007941 */ /* 0x000fea0003800000 */
.L_x_119:
        /* <DEDUP_REMOVED lines=11> */
.L_x_122:
[----:B------:R-:W-:Y:S05]  /*4c50*/  BSYNC B0 ;  /* 0x0000000000007941 */ /* 0x000fea0003800000 */
.L_x_121:
        /* <DEDUP_REMOVED lines=14> */
.L_x_124:
[----:B------:R-:W-:Y:S05]  /*4d40*/  BSYNC B0 ;  /* 0x0000000000007941 */ /* 0x000fea0003800000 */
.L_x_123:
        /* <DEDUP_REMOVED lines=14> */
.L_x_126:
[----:B------:R-:W-:Y:S05]  /*4e30*/  BSYNC B0 ;  /* 0x0000000000007941 */ /* 0x000fea0003800000 */
.L_x_125:
        /* <DEDUP_REMOVED lines=11> */
.L_x_128:
[----:B------:R-:W-:Y:S05]  /*4ef0*/  BSYNC B0 ;  /* 0x0000000000007941 */ /* 0x000fea0003800000 */
.L_x_127:
        /* <DEDUP_REMOVED lines=11> */
.L_x_130:
[----:B------:R-:W-:Y:S05]  /*4fb0*/  BSYNC B0 ;  /* 0x0000000000007941 */ /* 0x000fea0003800000 */
.L_x_129:
[----:B-----5:R-:W-:Y:S01]  /*4fc0*/  IMAD.U32 R3, R4, 0x10000, RZ ;  /* 0x0001000004037824 */ /* 0x020fe200078e00ff */
[----:B------:R-:W-:Y:S01]  /*4fd0*/  ISETP.GT.AND P3, PT, R7, 0x70, PT ;  /* 0x000000700700780c */ /* 0x000fe20003f64270 */
[----:B------:R-:W-:Y:S01]  /*4fe0*/  @P0 IMAD.MOV.U32 R16, RZ, RZ, R162 ;  /* 0x000000ffff100224 */ /* 0x000fe200078e00a2 */
[----:B------:R-:W-:Y:S01]  /*4ff0*/  BSSY B0, `(.L_x_131) ;  /* 0x0000009000007945 */ /* 0x000fe20003800000 */
[----:B------:R-:W-:Y:S01]  /*5000*/  FMUL R6, R3, R2 ;  /* 0x0000000203067220 */ /* 0x000fe20000400000 */
[----:B------:R-:W-:-:S03]  /*5010*/  @P0 IMAD.MOV.U32 R17, RZ, RZ, R163 ;  /* 0x000000ffff110224 */ /* 0x000fc600078e00a3 */
[----:B------:R-:W-:-:S05]  /*5020*/  FFMA R6, R143, R0, R6 ;  /* 0x000000008f067223 */ /* 0x000fca0000000006 */
[----:B------:R-:W-:-:S05]  /*5030*/  F2FP.BF16.F32.PACK_AB R6, RZ, R6 ;  /* 0x00000006ff06723e */ /* 0x000fca00000010ff */
[----:B------:R0:W-:Y:S01]  /*5040*/  @P0 STG.E.U16 desc[UR12][R16.64+0xd2], R6 ;  /* 0x0000d20610000986 */ /* 0x0001e2000c10150c */
[----:B------:R-:W-:-:S13]  /*5050*/  ISETP.GT.AND P0, PT, R5, RZ, P3 ;  /* 0x000000ff0500720c */ /* 0x000fda0001f04270 */
[----:B0-----:R-:W-:Y:S05]  /*5060*/  @!P0 BRA `(.L_x_132) ;  /* 0x0000000000048947 */ /* 0x001fea0003800000 */
[----:B------:R0:W5:Y:S02]  /*5070*/  LDG.E.LTC128B.U16 R4, desc[UR12][R152.64+0xe0] ;  /* 0x0000e00c98047981 */ /* 0x000164000c1e1520 */
.L_x_132:
[----:B------:R-:W-:Y:S05]  /*5080*/  BSYNC B0 ;  /* 0x0000000000007941 */ /* 0x000fea0003800000 */
.L_x_131:
        /* <DEDUP_REMOVED lines=12> */
.L_x_134:
[----:B------:R-:W-:Y:S05]  /*5150*/  BSYNC B0 ;  /* 0x0000000000007941 */ /* 0x000fea0003800000 */
.L_x_133:
        /* <DEDUP_REMOVED lines=11> */
.L_x_136:
[----:B------:R-:W-:Y:S05]  /*5210*/  BSYNC B0 ;  /* 0x0000000000007941 */ /* 0x000fea0003800000 */
.L_x_135:
        /* <DEDUP_REMOVED lines=11> */
.L_x_138:
[----:B------:R-:W-:Y:S05]  /*52d0*/  BSYNC B0 ;  /* 0x0000000000007941 */ /* 0x000fea0003800000 */
.L_x_137:
        /* <DEDUP_REMOVED lines=12> */
.L_x_140:
[----:B------:R-:W-:Y:S05]  /*53a0*/  BSYNC B0 ;  /* 0x0000000000007941 */ /* 0x000fea0003800000 */
.L_x_139:
[----:B-----5:R-:W-:Y:S01]  /*53b0*/  IMAD.U32 R3, R4, 0x10000, RZ ;  /* 0x0001000004037824 */ /* 0x020fe200078e00ff */
[----:B------:R-:W-:Y:S03]  /*53c0*/  BSSY B0, `(.L_x_141) ;  /* 0x000000b000007945 */ /* 0x000fe60003800000 */
[----:B------:R-:W-:-:S04]  /*53d0*/  FMUL R3, R3, R2 ;  /* 0x0000000203037220 */ /* 0x000fc80000400000 */
[----:B------:R-:W-:-:S05]  /*53e0*/  FFMA R3, R148, R0, R3 ;  /* 0x0000000094037223 */ /* 0x000fca0000000003 */
[----:B------:R-:W-:-:S05]  /*53f0*/  F2FP.BF16.F32.PACK_AB R3, RZ, R3 ;  /* 0x00000003ff03723e */ /* 0x000fca00000010ff */
[----:B------:R0:W-:Y:S01]  /*5400*/  @P0 STG.E.U16 desc[UR12][R22.64+0xf0], R3 ;  /* 0x0000f00316000986 */ /* 0x0001e2000c10150c */
[----:B------:R-:W-:-:S05]  /*5410*/  IADD3 R16, P0, R21, R22, RZ ;  /* 0x0000001615107210 */ /* 0x000fca0007f1e0ff */
[----:B------:R-:W-:Y:S01]  /*5420*/  IMAD.X R17, R93, 0x1, R23, P0 ;  /* 0x000000015d117824 */ /* 0x000fe200000e0617 */
[----:B------:R-:W-:-:S04]  /*5430*/  ISETP.GT.AND P0, PT, R7, 0x79, PT ;  /* 0x000000790700780c */ /* 0x000fc80003f04270 */
[----:B------:R-:W-:-:S13]  /*5440*/  ISETP.GT.AND P4, PT, R5, RZ, P0 ;  /* 0x000000ff0500720c */ /* 0x000fda0000784270 */
[----:B0-----:R-:W-:Y:S05]  /*5450*/  @!P4 BRA `(.L_x_142) ;  /* 0x000000000004c947 */ /* 0x001fea0003800000 */
[----:B------:R0:W5:Y:S02]  /*5460*/  LDG.E.LTC128B.U16 R4, desc[UR12][R152.64+0xf2] ;  /* 0x0000f20c98047981 */ /* 0x000164000c1e1520 */
.L_x_142:
[----:B------:R-:W-:Y:S05]  /*5470*/  BSYNC B0 ;  /* 0x0000000000007941 */ /* 0x000fea0003800000 */
.L_x_141:
[----:B-----5:R-:W-:Y:S01]  /*5480*/  IMAD.U32 R3, R4, 0x10000, RZ ;  /* 0x0001000004037824 */ /* 0x020fe200078e00ff */
[----:B------:R-:W-:Y:S03]  /*5490*/  BSSY B0, `(.L_x_143) ;  /* 0x0000008000007945 */ /* 0x000fe60003800000 */
[----:B------:R-:W-:-:S04]  /*54a0*/  FMUL R6, R3, R2 ;  /* 0x0000000203067220 */ /* 0x000fc80000400000 */
[----:B------:R-:W-:-:S05]  /*54b0*/  FFMA R6, R149, R0, R6 ;  /* 0x0000000095067223 */ /* 0x000fca0000000006 */
[----:B------:R-:W-:-:S05]  /*54c0*/  F2FP.BF16.F32.PACK_AB R6, RZ, R6 ;  /* 0x00000006ff06723e */ /* 0x000fca00000010ff */
[----:B------:R0:W-:Y:S01]  /*54d0*/  @P4 STG.E.U16 desc[UR12][R22.64+0xf2], R6 ;  /* 0x0000f20616004986 */ /* 0x0001e2000c10150c */
[----:B------:R-:W-:-:S13]  /*54e0*/  ISETP.GT.AND P4, PT, R5, 0x8, P1 ;  /* 0x000000080500780c */ /* 0x000fda0000f84270 */
[----:B0-----:R-:W-:Y:S05]  /*54f0*/  @!P4 BRA `(.L_x_144) ;  /* 0x000000000004c947 */ /* 0x001fea0003800000 */
[----:B------:R0:W5:Y:S02]  /*5500*/  LDG.E.LTC128B.U16 R4, desc[UR12][R156.64+0xf0] ;  /* 0x0000f00c9c047981 */ /* 0x000164000c1e1520 */
.L_x_144:
[----:B------:R-:W-:Y:S05]  /*5510*/  BSYNC B0 ;  /* 0x0000000000007941 */ /* 0x000fea0003800000 */
.L_x_143:
        /* <DEDUP_REMOVED lines=11> */
.L_x_146:
[----:B------:R-:W-:Y:S05]  /*55d0*/  BSYNC B0 ;  /* 0x0000000000007941 */ /* 0x000fea0003800000 */
.L_x_145:
[----:B-----5:R-:W-:-:S04]  /*55e0*/  IMAD.U32 R3, R4, 0x10000, RZ ;  /* 0x0001000004037824 */ /* 0x020fc800078e00ff */
[----:B------:R-:W-:-:S04]  /*55f0*/  FMUL R6, R3, R2 ;  /* 0x0000000203067220 */ /* 0x000fc80000400000 */
[----:B------:R-:W-:-:S05]  /*5600*/  FFMA R6, R151, R0, R6 ;  /* 0x0000000097067223 */ /* 0x000fca0000000006 */
[----:B------:R-:W-:-:S05]  /*5610*/  F2FP.BF16.F32.PACK_AB R6, RZ, R6 ;  /* 0x00000006ff06723e */ /* 0x000fca00000010ff */
[----:B------:R0:W-:Y:S01]  /*5620*/  @P4 STG.E.U16 desc[UR12][R162.64+0xf2], R6 ;  /* 0x0000f206a2004986 */ /* 0x0001e2000c10150c */
[----:B------:R-:W-:-:S13]  /*5630*/  ISETP.GT.AND P4, PT, R5, 0x40, P5 ;  /* 0x000000400500780c */ /* 0x000fda0002f84270 */
[----:B------:R-:W2:Y:S01]  /*5640*/  @P4 LDG.E.LTC128B.U16 R4, desc[UR12][R18.64] ;  /* 0x0000000c12044981 */ /* 0x000ea2000c1e1520 */
[----:B------:R-:W-:Y:S01]  /*5650*/  BSSY B0, `(.L_x_147) ;  /* 0x000000a000007945 */ /* 0x000fe20003800000 */
[----:B--2---:R-:W-:-:S04]  /*5660*/  IMAD.U32 R3, R4, 0x10000, RZ ;  /* 0x0001000004037824 */ /* 0x004fc800078e00ff */
[----:B------:R-:W-:-:S04]  /*5670*/  FMUL R3, R3, R2 ;  /* 0x0000000203037220 */ /* 0x000fc80000400000 */
[----:B------:R-:W-:-:S05]  /*5680*/  FFMA R3, R24, R0, R3 ;  /* 0x0000000018037223 */ /* 0x000fca0000000003 */
[----:B------:R-:W-:-:S05]  /*5690*/  F2FP.BF16.F32.PACK_AB R3, RZ, R3 ;  /* 0x00000003ff03723e */ /* 0x000fca00000010ff */
[----:B------:R0:W-:Y:S01]  /*56a0*/  @P4 STG.E.U16 desc[UR12][R16.64], R3 ;  /* 0x0000000310004986 */ /* 0x0001e2000c10150c */
[----:B------:R-:W-:-:S04]  /*56b0*/  LOP3.LUT P4, RZ, R88, 0x2, RZ, 0xc0, !PT ;  /* 0x0000000258ff7812 */ /* 0x000fc8000788c0ff */
[----:B------:R-:W-:-:S13]  /*56c0*/  ISETP.GT.AND P4, PT, R5, 0x40, P4 ;  /* 0x000000400500780c */ /* 0x000fda0002784270 */
[----:B0-----:R-:W-:Y:S05]  /*56d0*/  @!P4 BRA `(.L_x_148) ;  /* 0x000000000004c947 */ /* 0x001fea0003800000 */
[----:B------:R0:W5:Y:S02]  /*56e0*/  LDG.E.LTC128B.U16 R4, desc[UR12][R12.64+0x2] ;  /* 0x0000020c0c047981 */ /* 0x000164000c1e1520 */
.L_x_148:
[----:B------:R-:W-:Y:S05]  /*56f0*/  BSYNC B0 ;  /* 0x0000000000007941 */ /* 0x000fea0003800000 */
.L_x_147:
[----:B-----5:R-:W-:Y:S01]  /*5700*/  IMAD.U32 R3, R4, 0x10000, RZ ;  /* 0x0001000004037824 */ /* 0x020fe200078e00ff */
[----:B------:R-:W-:Y:S01]  /*5710*/  ISETP.GT.AND P5, PT, R5, 0x48, P5 ;  /* 0x000000480500780c */ /* 0x000fe20002fa4270 */
[----:B------:R-:W-:Y:S02]  /*5720*/  BSSY B0, `(.L_x_149) ;  /* 0x000000a000007945 */ /* 0x000fe40003800000 */
[----:B------:R-:W-:-:S04]  /*5730*/  FMUL R6, R3, R2 ;  /* 0x0000000203067220 */ /* 0x000fc80000400000 */
[----:B------:R-:W-:-:S05]  /*5740*/  FFMA R6, R25, R0, R6 ;  /* 0x0000000019067223 */ /* 0x000fca0000000006 */
[----:B------:R-:W-:-:S04]  /*5750*/  F2FP.BF16.F32.PACK_AB R6, RZ, R6 ;  /* 0x00000006ff06723e */ /* 0x000fc800000010ff */
[----:B------:R-:W-:-:S05]  /*5760*/  PRMT R3, R6, 0x7610, R3 ;  /* 0x0000761006037816 */ /* 0x000fca0000000003 */
[----:B------:R2:W-:Y:S01]  /*5770*/  @P4 STG.E.U16 desc[UR12][R16.64+0x2], R3 ;  /* 0x0000020310004986 */ /* 0x0005e2000c10150c */
[----:B------:R-:W-:-:S05]  /*5780*/  IADD3 R6, P4, R16, R89, RZ ;  /* 0x0000005910067210 */ /* 0x000fca0007f9e0ff */
[----:B------:R-:W-:Y:S01]  /*5790*/  IMAD.X R7, R17, 0x1, R159, P4 ;  /* 0x0000000111077824 */ /* 0x000fe200020e069f */
[----:B------:R-:W-:Y:S07]  /*57a0*/  @!P5 BRA `(.L_x_150) ;  /* 0x000000000004d947 */ /* 0x000fee0003800000 */
[----:B------:R0:W5:Y:S02]  /*57b0*/  LDG.E.LTC128B.U16 R4, desc[UR12][R14.64] ;  /* 0x0000000c0e047981 */ /* 0x000164000c1e1520 */
.L_x_150:
[----:B------:R-:W-:Y:S05]  /*57c0*/  BSYNC B0 ;  /* 0x0000000000007941 */ /* 0x000fea0003800000 */
.L_x_149:
[----:B--2--5:R-:W-:Y:S01]  /*57d0*/  IMAD.U32 R3, R4, 0x10000, RZ ;  /* 0x0001000004037824 */ /* 0x024fe200078e00ff */
[----:B0-----:R-:W-:Y:S01]  /*57e0*/  IADD3 R14, P4, R89, R16, RZ ;  /* 0x00000010590e7210 */ /* 0x001fe20007f9e0ff */
[----:B------:R-:W-:Y:S02]  /*57f0*/  BSSY B0, `(.L_x_151) ;  /* 0x000000a000007945 */ /* 0x000fe40003800000 */
[----:B------:R-:W-:Y:S02]  /*5800*/  FMUL R3, R3, R2 ;  /* 0x0000000203037220 */ /* 0x000fe40000400000 */
[----:B------:R-:W-:Y:S02]  /*5810*/  IMAD.X R15, R159, 0x1, R17, P4 ;  /* 0x000000019f0f7824 */ /* 0x000fe400020e0611 */
[----:B------:R-:W-:-:S05]  /*5820*/  FFMA R3, R26, R0, R3 ;  /* 0x000000001a037223 */ /* 0x000fca0000000003 */
[----:B------:R-:W-:-:S05]  /*5830*/  F2FP.BF16.F32.PACK_AB R3, RZ, R3 ;  /* 0x00000003ff03723e */ /* 0x000fca00000010ff */
[----:B------:R0:W-:Y:S01]  /*5840*/  @P5 STG.E.U16 desc[UR12][R6.64], R3 ;  /* 0x0000000306005986 */ /* 0x0001e2000c10150c */
[----:B------:R-:W-:-:S04]  /*5850*/  LOP3.LUT P5, RZ, R88, 0x2, RZ, 0xc0, !PT ;  /* 0x0000000258ff7812 */ /* 0x000fc800078ac0ff */
[----:B------:R-:W-:-:S13]  /*5860*/  ISETP.GT.AND P4, PT, R5, 0x48, P5 ;  /* 0x000000480500780c */ /* 0x000fda0002f84270 */
[----:B0-----:R-:W-:Y:S05]  /*5870*/  @!P4 BRA `(.L_x_152) ;  /* 0x000000000004c947 */ /* 0x001fea0003800000 */
[----:B------:R0:W5:Y:S02]  /*5880*/  LDG.E.LTC128B.U16 R4, desc[UR12][R10.64+0x2] ;  /* 0x0000020c0a047981 */ /* 0x000164000c1e1520 */
.L_x_152:
[----:B------:R-:W-:Y:S05]  /*5890*/  BSYNC B0 ;  /* 0x0000000000007941 */ /* 0x000fea0003800000 */
.L_x_151:
[----:B-----5:R-:W-:Y:S01]  /*58a0*/  IMAD.U32 R3, R4, 0x10000, RZ ;  /* 0x0001000004037824 */ /* 0x020fe200078e00ff */
[----:B------:R-:W-:Y:S01]  /*58b0*/  LOP3.LUT P5, RZ, R88, 0x4, RZ, 0xc0, !PT ;  /* 0x0000000458ff7812 */ /* 0x000fe200078ac0ff */
[----:B------:R-:W-:Y:S02]  /*58c0*/  BSSY B0, `(.L_x_153) ;  /* 0x0000008000007945 */ /* 0x000fe40003800000 */
[----:B------:R-:W-:-:S04]  /*58d0*/  FMUL R18, R3, R2 ;  /* 0x0000000203127220 */ /* 0x000fc80000400000 */
[----:B------:R-:W-:-:S05]  /*58e0*/  FFMA R18, R27, R0, R18 ;  /* 0x000000001b127223 */ /* 0x000fca0000000012 */
[----:B------:R-:W-:-:S05]  /*58f0*/  F2FP.BF16.F32.PACK_AB R18, RZ, R18 ;  /* 0x00000012ff12723e */ /* 0x000fca00000010ff */
[----:B------:R2:W-:Y:S01]  /*5900*/  @P4 STG.E.U16 desc[UR12][R6.64+0x2], R18 ;  /* 0x0000021206004986 */ /* 0x0005e2000c10150c */
[----:B------:R-:W-:-:S13]  /*5910*/  ISETP.GT.AND P4, PT, R5, 0x40, P5 ;  /* 0x000000400500780c */ /* 0x000fda0002f84270 */
[----:B--2---:R-:W-:Y:S05]  /*5920*/  @!P4 BRA `(.L_x_154) ;  /* 0x000000000004c947 */ /* 0x004fea0003800000 */
[----:B------:R2:W5:Y:S02]  /*5930*/  LDG.E.LTC128B.U16 R4, desc[UR12][R12.64+0x10] ;  /* 0x0000100c0c047981 */ /* 0x000564000c1e1520 */
.L_x_154:
[----:B------:R-:W-:Y:S05]  /*5940*/  BSYNC B0 ;  /* 0x0000000000007941 */ /* 0x000fea0003800000 */
.L_x_153:
        /* <DEDUP_REMOVED lines=8> */
[----:B0-----:R-:W-:Y:S05]  /*59d0*/  @!P4 BRA `(.L_x_156) ;  /* 0x000000000004c947 */ /* 0x001fea0003800000 */
[----:B------:R0:W5:Y:S02]  /*59e0*/  LDG.E.LTC128B.U16 R4, desc[UR12][R12.64+0x12] ;  /* 0x0000120c0c047981 */ /* 0x000164000c1e1520 */
.L_x_156:
[----:B------:R-:W-:Y:S05]  /*59f0*/  BSYNC B0 ;  /* 0x0000000000007941 */ /* 0x000fea0003800000 */
.L_x_155:
[----:B-----5:R-:W-:Y:S01]  /*5a00*/  IMAD.U32 R3, R4, 0x10000, RZ ;  /* 0x0001000004037824 */ /* 0x020fe200078e00ff */
[----:B------:R-:W-:Y:S03]  /*5a10*/  BSSY B0, `(.L_x_157) ;  /* 0x0000009000007945 */ /* 0x000fe60003800000 */
        /* <DEDUP_REMOVED lines=8> */
.L_x_158:
[----:B------:R-:W-:Y:S05]  /*5aa0*/  BSYNC B0 ;  /* 0x0000000000007941 */ /* 0x000fea0003800000 */
.L_x_157:
        /* <DEDUP_REMOVED lines=9> */
.L_x_160:
[----:B------:R-:W-:Y:S05]  /*5b40*/  BSYNC B0 ;  /* 0x0000000000007941 */ /* 0x000fea0003800000 */
.L_x_159:
        /* <DEDUP_REMOVED lines=10> */
.L_x_162:
[----:B------:R-:W-:Y:S05]  /*5bf0*/  BSYNC B0 ;  /* 0x0000000000007941 */ /* 0x000fea0003800000 */
.L_x_161:
        /* <DEDUP_REMOVED lines=10> */
.L_x_164:
[----:B------:R-:W-:Y:S05]  /*5ca0*/  BSYNC B0 ;  /* 0x0000000000007941 */ /* 0x000fea0003800000 */
.L_x_163:
        /* <DEDUP_REMOVED lines=10> */
.L_x_166:
[----:B------:R-:W-:Y:S05]  /*5d50*/  BSYNC B0 ;  /* 0x0000000000007941 */ /* 0x000fea0003800000 */
.L_x_165:
        /* <DEDUP_REMOVED lines=11> */
.L_x_168:
[----:B------:R-:W-:Y:S05]  /*5e10*/  BSYNC B0 ;  /* 0x0000000000007941 */ /* 0x000fea0003800000 */
.L_x_167:
[----:B-----5:R-:W-:Y:S01]  /*5e20*/  IMAD.U32 R3, R4, 0x10000, RZ ;  /* 0x0001000004037824 */ /* 0x020fe200078e00ff */
[----:B------:R-:W-:Y:S01]  /*5e30*/  LOP3.LUT P5, RZ, R88, 0x4000000, RZ, 0xc0, !PT ;  /* 0x0400000058ff7812 */ /* 0x000fe200078ac0ff */
[----:B------:R-:W-:Y:S01]  /*5e40*/  @P4 IMAD.MOV.U32 R7, RZ, RZ, R9 ;  /* 0x000000ffff074224 */ /* 0x000fe200078e0009 */
[----:B------:R-:W-:Y:S01]  /*5e50*/  BSSY B0, `(.L_x_169) ;  /* 0x000000a000007945 */ /* 0x000fe20003800000 */
        /* <DEDUP_REMOVED lines=9> */
.L_x_170:
[----:B------:R-:W-:Y:S05]  /*5ef0*/  BSYNC B0 ;  /* 0x0000000000007941 */ /* 0x000fea0003800000 */
.L_x_169:
        /* <DEDUP_REMOVED lines=10> */
.L_x_172:
[----:B------:R-:W-:Y:S05]  /*5fa0*/  BSYNC B0 ;  /* 0x0000000000007941 */ /* 0x000fea0003800000 */
.L_x_171:
        /* <DEDUP_REMOVED lines=10> */
.L_x_174:
[----:B------:R-:W-:Y:S05]  /*6050*/  BSYNC B0 ;  /* 0x0000000000007941 */ /* 0x000fea0003800000 */
.L_x_173:
        /* <DEDUP_REMOVED lines=11> */
.L_x_176:
[----:B------:R-:W-:Y:S05]  /*6110*/  BSYNC B0 ;  /* 0x0000000000007941 */ /* 0x000fea0003800000 */
.L_x_175:
        /* <DEDUP_REMOVED lines=13> */
.L_x_178:
[----:B------:R-:W-:Y:S05]  /*61f0*/  BSYNC B0 ;  /* 0x0000000000007941 */ /* 0x000fea0003800000 */
.L_x_177:
        /* <DEDUP_REMOVED lines=10> */
.L_x_180:
[----:B------:R-:W-:Y:S05]  /*62a0*/  BSYNC B0 ;  /* 0x0000000000007941 */ /* 0x000fea0003800000 */
.L_x_179:
        /* <DEDUP_REMOVED lines=10> */
.L_x_182:
[----:B------:R-:W-:Y:S05]  /*6350*/  BSYNC B0 ;  /* 0x0000000000007941 */ /* 0x000fea0003800000 */
.L_x_181:
        /* <DEDUP_REMOVED lines=11> */
.L_x_184:
[----:B------:R-:W-:Y:S05]  /*6410*/  BSYNC B0 ;  /* 0x0000000000007941 */ /* 0x000fea0003800000 */
.L_x_183:
        /* <DEDUP_REMOVED lines=13> */
.L_x_186:
[----:B------:R-:W-:Y:S05]  /*64f0*/  BSYNC B0 ;  /* 0x0000000000007941 */ /* 0x000fea0003800000 */
.L_x_185:
        /* <DEDUP_REMOVED lines=10> */
.L_x_188:
[----:B------:R-:W-:Y:S05]  /*65a0*/  BSYNC B0 ;  /* 0x0000000000007941 */ /* 0x000fea0003800000 */
.L_x_187:
        /* <DEDUP_REMOVED lines=10> */
.L_x_190:
[----:B------:R-:W-:Y:S05]  /*6650*/  BSYNC B0 ;  /* 0x0000000000007941 */ /* 0x000fea0003800000 */
.L_x_189:
        /* <DEDUP_REMOVED lines=11> */
.L_x_192:
[----:B------:R-:W-:Y:S05]  /*6710*/  BSYNC B0 ;  /* 0x0000000000007941 */ /* 0x000fea0003800000 */
.L_x_191:
        /* <DEDUP_REMOVED lines=13> */
.L_x_194:
[----:B------:R-:W-:Y:S05]  /*67f0*/  BSYNC B0 ;  /* 0x0000000000007941 */ /* 0x000fea0003800000 */
.L_x_193:
        /* <DEDUP_REMOVED lines=10> */
.L_x_196:
[----:B------:R-:W-:Y:S05]  /*68a0*/  BSYNC B0 ;  /* 0x0000000000007941 */ /* 0x000fea0003800000 */
.L_x_195:
        /* <DEDUP_REMOVED lines=10> */
.L_x_198:
[----:B------:R-:W-:Y:S05]  /*6950*/  BSYNC B0 ;  /* 0x0000000000007941 */ /* 0x000fea0003800000 */
.L_x_197:
        /* <DEDUP_REMOVED lines=11> */
.L_x_200:
[----:B------:R-:W-:Y:S05]  /*6a10*/  BSYNC B0 ;  /* 0x0000000000007941 */ /* 0x000fea0003800000 */
.L_x_199:
        /* <DEDUP_REMOVED lines=13> */
.L_x_202:
[----:B------:R-:W-:Y:S05]  /*6af0*/  BSYNC B0 ;  /* 0x0000000000007941 */ /* 0x000fea0003800000 */
.L_x_201:
        /* <DEDUP_REMOVED lines=10> */
.L_x_204:
[----:B------:R-:W-:Y:S05]  /*6ba0*/  BSYNC B0 ;  /* 0x0000000000007941 */ /* 0x000fea0003800000 */
.L_x_203:
        /* <DEDUP_REMOVED lines=10> */
.L_x_206:
[----:B------:R-:W-:Y:S05]  /*6c50*/  BSYNC B0 ;  /* 0x0000000000007941 */ /* 0x000fea0003800000 */
.L_x_205:
        /* <DEDUP_REMOVED lines=11> */
.L_x_208:
[----:B------:R-:W-:Y:S05]  /*6d10*/  BSYNC B0 ;  /* 0x0000000000007941 */ /* 0x000fea0003800000 */
.L_x_207:
        /* <DEDUP_REMOVED lines=13> */
.L_x_210:
[----:B------:R-:W-:Y:S05]  /*6df0*/  BSYNC B0 ;  /* 0x0000000000007941 */ /* 0x000fea0003800000 */
.L_x_209:
        /* <DEDUP_REMOVED lines=10> */
.L_x_212:
[----:B------:R-:W-:Y:S05]  /*6ea0*/  BSYNC B0 ;  /* 0x0000000000007941 */ /* 0x000fea0003800000 */
.L_x_211:
        /* <DEDUP_REMOVED lines=10> */
.L_x_214:
[----:B------:R-:W-:Y:S05]  /*6f50*/  BSYNC B0 ;  /* 0x0000000000007941 */ /* 0x000fea0003800000 */
.L_x_213:
        /* <DEDUP_REMOVED lines=11> */
.L_x_216:
[----:B------:R-:W-:Y:S05]  /*7010*/  BSYNC B0 ;  /* 0x0000000000007941 */ /* 0x000fea0003800000 */
.L_x_215:
        /* <DEDUP_REMOVED lines=13> */
.L_x_218:
[----:B------:R-:W-:Y:S05]  /*70f0*/  BSYNC B0 ;  /* 0x0000000000007941 */ /* 0x000fea0003800000 */
.L_x_217:
        /* <DEDUP_REMOVED lines=10> */
.L_x_220:
[----:B------:R-:W-:Y:S05]  /*71a0*/  BSYNC B0 ;  /* 0x0000000000007941 */ /* 0x000fea0003800000 */
.L_x_219:
        /* <DEDUP_REMOVED lines=10> */
.L_x_222:
[----:B------:R-:W-:Y:S05]  /*7250*/  BSYNC B0 ;  /* 0x0000000000007941 */ /* 0x000fea0003800000 */
.L_x_221:
        /* <DEDUP_REMOVED lines=11> */
.L_x_224:
[----:B------:R-:W-:Y:S05]  /*7310*/  BSYNC B0 ;  /* 0x0000000000007941 */ /* 0x000fea0003800000 */
.L_x_223:
        /* <DEDUP_REMOVED lines=13> */
.L_x_226:
[----:B------:R-:W-:Y:S05]  /*73f0*/  BSYNC B0 ;  /* 0x0000000000007941 */ /* 0x000fea0003800000 */
.L_x_225:
        /* <DEDUP_REMOVED lines=10> */
.L_x_228:
[----:B------:R-:W-:Y:S05]  /*74a0*/  BSYNC B0 ;  /* 0x0000000000007941 */ /* 0x000fea0003800000 */
.L_x_227:
        /* <DEDUP_REMOVED lines=10> */
.L_x_230:
[----:B------:R-:W-:Y:S05]  /*7550*/  BSYNC B0 ;  /* 0x0000000000007941 */ /* 0x000fea0003800000 */
.L_x_229:
        /* <DEDUP_REMOVED lines=11> */
.L_x_232:
[----:B------:R-:W-:Y:S05]  /*7610*/  BSYNC B0 ;  /* 0x0000000000007941 */ /* 0x000fea0003800000 */
.L_x_231:
        /* <DEDUP_REMOVED lines=13> */
.L_x_234:
[----:B------:R-:W-:Y:S05]  /*76f0*/  BSYNC B0 ;  /* 0x0000000000007941 */ /* 0x000fea0003800000 */
.L_x_233:
        /* <DEDUP_REMOVED lines=10> */
.L_x_236:
[----:B------:R-:W-:Y:S05]  /*77a0*/  BSYNC B0 ;  /* 0x0000000000007941 */ /* 0x000fea0003800000 */
.L_x_235:
        /* <DEDUP_REMOVED lines=10> */
.L_x_238:
[----:B------:R-:W-:Y:S05]  /*7850*/  BSYNC B0 ;  /* 0x0000000000007941 */ /* 0x000fea0003800000 */
.L_x_237:
        /* <DEDUP_REMOVED lines=11> */
.L_x_240:
[----:B------:R-:W-:Y:S05]  /*7910*/  BSYNC B0 ;  /* 0x0000000000007941 */ /* 0x000fea0003800000 */
.L_x_239:
        /* <DEDUP_REMOVED lines=13> */
.L_x_242:
[----:B------:R-:W-:Y:S05]  /*79f0*/  BSYNC B0 ;  /* 0x0000000000007941 */ /* 0x000fea0003800000 */
.L_x_241:
        /* <DEDUP_REMOVED lines=10> */
.L_x_244:
[----:B------:R-:W-:Y:S05]  /*7aa0*/  BSYNC B0 ;  /* 0x0000000000007941 */ /* 0x000fea0003800000 */
.L_x_243:
        /* <DEDUP_REMOVED lines=10> */
.L_x_246:
[----:B------:R-:W-:Y:S05]  /*7b50*/  BSYNC B0 ;  /* 0x0000000000007941 */ /* 0x000fea0003800000 */
.L_x_245:
        /* <DEDUP_REMOVED lines=11> */
.L_x_248:
[----:B------:R-:W-:Y:S05]  /*7c10*/  BSYNC B0 ;  /* 0x0000000000007941 */ /* 0x000fea0003800000 */
.L_x_247:
        /* <DEDUP_REMOVED lines=13> */
.L_x_250:
[----:B------:R-:W-:Y:S05]  /*7cf0*/  BSYNC B0 ;  /* 0x0000000000007941 */ /* 0x000fea0003800000 */
.L_x_249:
        /* <DEDUP_REMOVED lines=9> */
.L_x_252:
[----:B------:R-:W-:Y:S05]  /*7d90*/  BSYNC B0 ;  /* 0x0000000000007941 */ /* 0x000fea0003800000 */
.L_x_251:
[----:B-----5:R-:W-:Y:S01]  /*7da0*/  IMAD.U32 R3, R4, 0x10000, RZ ;  /* 0x0001000004037824 */ /* 0x020fe200078e00ff */
[----:B------:R-:W-:Y:S01]  /*7db0*/  ISETP.GT.AND P5, PT, R5, 0x48, P5 ;  /* 0x000000480500780c */ /* 0x000fe20002fa4270 */
[----:B------:R-:W-:Y:S02]  /*7dc0*/  BSSY B0, `(.L_x_253) ;  /* 0x0000007000007945 */ /* 0x000fe40003800000 */
[----:B------:R-:W-:-:S04]  /*7dd0*/  FMUL R6, R3, R2 ;  /* 0x0000000203067220 */ /* 0x000fc80000400000 */
[----:B------:R-:W-:-:S05]  /*7de0*/  FFMA R6, R77, R0, R6 ;  /* 0x000000004d067223 */ /* 0x000fca0000000006 */
[----:B------:R-:W-:-:S05]  /*7df0*/  F2FP.BF16.F32.PACK_AB R6, RZ, R6 ;  /* 0x00000006ff06723e */ /* 0x000fca00000010ff */
[----:B------:R0:W-:Y:S01]  /*7e00*/  @P4 STG.E.U16 desc[UR12][R16.64+0xd2], R6 ;  /* 0x0000d20610004986 */ /* 0x0001e2000c10150c */
[----:B------:R-:W-:Y:S05]  /*7e10*/  @!P5 BRA `(.L_x_254) ;  /* 0x000000000004d947 */ /* 0x000fea0003800000 */
[----:B------:R0:W5:Y:S02]  /*7e20*/  LDG.E.LTC128B.U16 R4, desc[UR12][R10.64+0xd0] ;  /* 0x0000d00c0a047981 */ /* 0x000164000c1e1520 */
.L_x_254:
[----:B------:R-:W-:Y:S05]  /*7e30*/  BSYNC B0 ;  /* 0x0000000000007941 */ /* 0x000fea0003800000 */
.L_x_253:
[----:B-----5:R-:W-:Y:S01]  /*7e40*/  IMAD.U32 R3, R4, 0x10000, RZ ;  /* 0x0001000004037824 */ /* 0x020fe200078e00ff */
[----:B------:R-:W-:Y:S01]  /*7e50*/  ISETP.GT.AND P4, PT, R5, 0x48, P6 ;  /* 0x000000480500780c */ /* 0x000fe20003784270 */
[----:B0-----:R-:W-:Y:S01]  /*7e60*/  @P5 IMAD.MOV.U32 R6, RZ, RZ, R8 ;  /* 0x000000ffff065224 */ /* 0x001fe200078e0008 */
[----:B------:R-:W-:Y:S01]  /*7e70*/  BSSY B0, `(.L_x_255) ;  /* 0x0000008000007945 */ /* 0x000fe20003800000 */
[----:B------:R-:W-:Y:S01]  /*7e80*/  FMUL R3, R3, R2 ;  /* 0x0000000203037220 */ /* 0x000fe20000400000 */
[----:B------:R-:W-:-:S03]  /*7e90*/  @P5 IMAD.MOV.U32 R7, RZ, RZ, R9 ;  /* 0x000000ffff075224 */ /* 0x000fc600078e0009 */
[----:B------:R-:W-:-:S05]  /*7ea0*/  FFMA R3, R78, R0, R3 ;  /* 0x000000004e037223 */ /* 0x000fca0000000003 */
[----:B------:R-:W-:-:S05]  /*7eb0*/  F2FP.BF16.F32.PACK_AB R3, RZ, R3 ;  /* 0x00000003ff03723e */ /* 0x000fca00000010ff */
[----:B------:R0:W-:Y:S01]  /*7ec0*/  @P5 STG.E.U16 desc[UR12][R6.64+0xd0], R3 ;  /* 0x0000d00306005986 */ /* 0x0001e2000c10150c */
[----:B------:R-:W-:Y:S05]  /*7ed0*/  @!P4 BRA `(.L_x_256) ;  /* 0x000000000004c947 */ /* 0x000fea0003800000 */
[----:B------:R0:W5:Y:S02]  /*7ee0*/  LDG.E.LTC128B.U16 R4, desc[UR12][R10.64+0xd2] ;  /* 0x0000d20c0a047981 */ /* 0x000164000c1e1520 */
.L_x_256:
[----:B------:R-:W-:Y:S05]  /*7ef0*/  BSYNC B0 ;  /* 0x0000000000007941 */ /* 0x000fea0003800000 */
.L_x_255:
[----:B0----5:R-:W-:Y:S01]  /*7f00*/  IMAD.U32 R3, R4, 0x10000, RZ ;  /* 0x0001000004037824 */ /* 0x021fe200078e00ff */
[----:B------:R-:W-:Y:S01]  /*7f10*/  ISETP.GT.AND P5, PT, R5, 0x40, P3 ;  /* 0x000000400500780c */ /* 0x000fe20001fa4270 */
        /* <DEDUP_REMOVED lines=8> */
[----:B------:R-:W-:Y:S05]  /*7fa0*/  @!P5 BRA `(.L_x_258) ;  /* 0x000000000004d947 */ /* 0x000fea0003800000 */
[----:B------:R0:W5:Y:S02]  /*7fb0*/  LDG.E.LTC128B.U16 R4, desc[UR12][R12.64+0xe0] ;  /* 0x0000e00c0c047981 */ /* 0x000164000c1e1520 */
.L_x_258:
[----:B------:R-:W-:Y:S05]  /*7fc0*/  BSYNC B0 ;  /* 0x0000000000007941 */ /* 0x000fea0003800000 */
.L_x_257:
[----:B0----5:R-:W-:Y:S01]  /*7fd0*/  IMAD.U32 R3, R4, 0x10000, RZ ;  /* 0x0001000004037824 */ /* 0x021fe200078e00ff */
        /* <DEDUP_REMOVED lines=8> */
.L_x_260:
[----:B------:R-:W-:Y:S05]  /*8060*/  BSYNC B0 ;  /* 0x0000000000007941 */ /* 0x000fea0003800000 */
.L_x_259:
        /* <DEDUP_REMOVED lines=9> */
.L_x_262:
[----:B------:R-:W-:Y:S05]  /*8100*/  BSYNC B0 ;  /* 0x0000000000007941 */ /* 0x000fea0003800000 */
.L_x_261:
        /* <DEDUP_REMOVED lines=11> */
.L_x_264:
[----:B------:R-:W-:Y:S05]  /*81c0*/  BSYNC B0 ;  /* 0x0000000000007941 */ /* 0x000fea0003800000 */
.L_x_263:
        /* <DEDUP_REMOVED lines=12> */
.L_x_266:
[----:B------:R-:W-:Y:S05]  /*8290*/  BSYNC B0 ;  /* 0x0000000000007941 */ /* 0x000fea0003800000 */
.L_x_265:
        /* <DEDUP_REMOVED lines=9> */
.L_x_268:
[----:B------:R-:W-:Y:S05]  /*8330*/  BSYNC B0 ;  /* 0x0000000000007941 */ /* 0x000fea0003800000 */
.L_x_267:
[C---:B0----5:R-:W-:Y:S01]  /*8340*/  IMAD.U32 R3, R4.reuse, 0x10000, RZ ;  /* 0x0001000004037824 */ /* 0x061fe200078e00ff */
[----:B------:R-:W-:Y:S01]  /*8350*/  ISETP.GT.AND P1, PT, R5, 0x48, P1 ;  /* 0x000000480500780c */ /* 0x000fe20000f24270 */
[----:B------:R-:W-:Y:S02]  /*8360*/  BSSY B0, `(.L_x_269) ;  /* 0x0000008000007945 */ /* 0x000fe40003800000 */
[----:B------:R-:W-:Y:S01]  /*8370*/  FMUL R6, R3, R2 ;  /* 0x0000000203067220 */ /* 0x000fe20000400000 */
[----:B------:R-:W-:-:S03]  /*8380*/  PRMT R3, R4, 0x7610, R3 ;  /* 0x0000761004037816 */ /* 0x000fc60000000003 */
[----:B------:R-:W-:-:S05]  /*8390*/  FFMA R6, R85, R0, R6 ;  /* 0x0000000055067223 */ /* 0x000fca0000000006 */
[----:B------:R-:W-:-:S05]  /*83a0*/  F2FP.BF16.F32.PACK_AB R6, RZ, R6 ;  /* 0x00000006ff06723e */ /* 0x000fca00000010ff */
[----:B------:R0:W-:Y:S01]  /*83b0*/  @P2 STG.E.U16 desc[UR12][R16.64+0xf2], R6 ;  /* 0x0000f20610002986 */ /* 0x0001e2000c10150c */
[----:B------:R-:W-:Y:S05]  /*83c0*/  @!P1 BRA `(.L_x_270) ;  /* 0x0000000000049947 */ /* 0x000fea0003800000 */
[----:B------:R0:W5:Y:S02]  /*83d0*/  LDG.E.LTC128B.U16 R3, desc[UR12][R10.64+0xf0] ;  /* 0x0000f00c0a037981 */ /* 0x000164000c1e1520 */
.L_x_270:
[----:B------:R-:W-:Y:S05]  /*83e0*/  BSYNC B0 ;  /* 0x0000000000007941 */ /* 0x000fea0003800000 */
.L_x_269:
[----:B-----5:R-:W-:Y:S01]  /*83f0*/  IMAD.U32 R7, R3, 0x10000, RZ ;  /* 0x0001000003077824 */ /* 0x020fe200078e00ff */
[----:B------:R-:W-:Y:S01]  /*8400*/  ISETP.GT.AND P0, PT, R5, 0x48, P0 ;  /* 0x000000480500780c */ /* 0x000fe20000704270 */
[----:B------:R-:W-:Y:S01]  /*8410*/  @P1 IMAD.MOV.U32 R4, RZ, RZ, R8 ;  /* 0x000000ffff041224 */ /* 0x000fe200078e0008 */
        /* <DEDUP_REMOVED lines=8> */
.L_x_272:
[----:B------:R-:W-:Y:S05]  /*84a0*/  BSYNC B0 ;  /* 0x0000000000007941 */ /* 0x000fea0003800000 */
.L_x_271:
[----:B-----5:R-:W-:-:S04]  /*84b0*/  IMAD.U32 R3, R3, 0x10000, RZ ;  /* 0x0001000003037824 */ /* 0x020fc800078e00ff */
[----:B------:R-:W-:-:S04]  /*84c0*/  FMUL R2, R3, R2 ;  /* 0x0000000203027220 */ /* 0x000fc80000400000 */
[----:B------:R-:W-:Y:S01]  /*84d0*/  FFMA R2, R87, R0, R2 ;  /* 0x0000000057027223 */ /* 0x000fe20000000002 */
[----:B------:R-:W-:Y:S06]  /*84e0*/  @!P0 EXIT ;  /* 0x000000000000894d */ /* 0x000fec0003800000 */
[----:B------:R-:W-:-:S05]  /*84f0*/  F2FP.BF16.F32.PACK_AB R2, RZ, R2 ;  /* 0x00000002ff02723e */ /* 0x000fca00000010ff */
[----:B------:R-:W-:Y:S01]  /*8500*/  STG.E.U16 desc[UR12][R8.64+0xf2], R2 ;  /* 0x0000f20208007986 */ /* 0x000fe2000c10150c */
[----:B------:R-:W-:Y:S05]  /*8510*/  EXIT ;  /* 0x000000000000794d */ /* 0x000fea0003800000 */
.L_x_22:
[----:B------:R-:W-:Y:S01]  /*8520*/  ULDC.64 UR4, c[0x0][0x5c8] ;  /* 0x0001720000047ab9 */ /* 0x000fe20000000a00 */
[-C--:B------:R-:W-:Y:S01]  /*8530*/  FMUL R88, R88, R0.reuse ;  /* 0x0000000058587220 */ /* 0x080fe20000400000 */
[C---:B------:R-:W-:Y:S01]  /*8540*/  LEA R2, P1, R154.reuse, UR4, 0x1 ;  /* 0x000000049a027c11 */ /* 0x040fe2000f8208ff */
[-C--:B------:R-:W-:Y:S01]  /*8550*/  FMUL R89, R89, R0.reuse ;  /* 0x0000000059597220 */ /* 0x080fe20000400000 */
[C---:B------:R-:W-:Y:S01]  /*8560*/  SHF.L.U64.HI R11, R159.reuse, 0x1, R160 ;  /* 0x000000019f0b7819 */ /* 0x040fe200000102a0 */
[----:B------:R-:W-:Y:S01]  /*8570*/  IMAD.SHL.U32 R159, R159, 0x2, RZ ;  /* 0x000000029f9f7824 */ /* 0x000fe200078e00ff */
[----:B------:R-:W-:Y:S01]  /*8580*/  LEA.HI.X R3, R154, UR5, R153, 0x1, P1 ;  /* 0x000000059a037c11 */ /* 0x000fe200088f0c99 */
[----:B------:R-:W-:Y:S01]  /*8590*/  FMUL R90, R90, R0 ;  /* 0x000000005a5a7220 */ /* 0x000fe20000400000 */
[----:B------:R-:W-:Y:S01]  /*85a0*/  F2FP.BF16.F32.PACK_AB R88, RZ, R88 ;  /* 0x00000058ff58723e */ /* 0x000fe200000010ff */
[-C--:B------:R-:W-:Y:S01]  /*85b0*/  FMUL R91, R91, R0.reuse ;  /* 0x000000005b5b7220 */ /* 0x080fe20000400000 */
[----:B------:R-:W-:Y:S01]  /*85c0*/  ISETP.GT.AND P4, PT, R7, 0x1, PT ;  /* 0x000000010700780c */ /* 0x000fe20003f84270 */
[-C--:B------:R-:W-:Y:S01]  /*85d0*/  FMUL R92, R92, R0.reuse ;  /* 0x000000005c5c7220 */ /* 0x080fe20000400000 */
[C---:B------:R-:W-:Y:S01]  /*85e0*/  ISETP.GT.AND P1, PT, R5.reuse, 0x8, P5 ;  /* 0x000000080500780c */ /* 0x040fe20002f24270 */
[----:B------:R-:W-:Y:S01]  /*85f0*/  @P0 STG.E.U16 desc[UR12][R2.64], R88 ;  /* 0x0000005802000986 */ /* 0x000fe2000c10150c */
[----:B------:R-:W-:Y:S01]  /*8600*/  ISETP.GT.AND P2, PT, R5, RZ, P4 ;  /* 0x000000ff0500720c */ /* 0x000fe20002744270 */
[----:B------:R-:W-:Y:S01]  /*8610*/  FMUL R93, R93, R0 ;  /* 0x000000005d5d7220 */ /* 0x000fe20000400000 */
[----:B------:R-:W-:Y:S01]  /*8620*/  IADD3 R16, P0, R159, R2, RZ ;  /* 0x000000029f107210 */ /* 0x000fe20007f1e0ff */
[----:B------:R-:W-:Y:S01]  /*8630*/  FMUL R94, R94, R0 ;  /* 0x000000005e5e7220 */ /* 0x000fe20000400000 */
[----:B------:R-:W-:Y:S01]  /*8640*/  F2FP.BF16.F32.PACK_AB R89, RZ, R89 ;  /* 0x00000059ff59723e */ /* 0x000fe200000010ff */
[----:B------:R-:W-:Y:S01]  /*8650*/  IMAD.SHL.U32 R15, R9, 0x2, RZ ;  /* 0x00000002090f7824 */ /* 0x000fe200078e00ff */
[----:B------:R-:W-:Y:S01]  /*8660*/  F2FP.BF16.F32.PACK_AB R90, RZ, R90 ;  /* 0x0000005aff5a723e */ /* 0x000fe200000010ff */
[----:B------:R-:W-:Y:S01]  /*8670*/  IMAD.X R17, R11, 0x1, R3, P0 ;  /* 0x000000010b117824 */ /* 0x000fe200000e0603 */
[----:B------:R-:W-:Y:S01]  /*8680*/  ISETP.GT.AND P0, PT, R5, 0x8, P4 ;  /* 0x000000080500780c */ /* 0x000fe20002704270 */
[-C--:B------:R-:W-:Y:S01]  /*8690*/  FMUL R95, R95, R0.reuse ;  /* 0x000000005f5f7220 */ /* 0x080fe20000400000 */
[C---:B------:R-:W-:Y:S01]  /*86a0*/  ISETP.GT.AND P3, PT, R7.reuse, 0x8, PT ;  /* 0x000000080700780c */ /* 0x040fe20003f64270 */
[-C--:B------:R-:W-:Y:S01]  /*86b0*/  FMUL R96, R96, R0.reuse ;  /* 0x0000000060607220 */ /* 0x080fe20000400000 */
[----:B------:R-:W-:Y:S01]  /*86c0*/  ISETP.GT.AND P4, PT, R7, 0x9, PT ;  /* 0x000000090700780c */ /* 0x000fe20003f84270 */
[----:B------:R-:W-:Y:S01]  /*86d0*/  @P2 STG.E.U16 desc[UR12][R2.64+0x2], R89 ;  /* 0x0000025902002986 */ /* 0x000fe2000c10150c */
[----:B------:R-:W-:Y:S01]  /*86e0*/  ISETP.GT.AND P2, PT, R5, RZ, P3 ;  /* 0x000000ff0500720c */ /* 0x000fe20001f44270 */
[-C--:B------:R-:W-:Y:S01]  /*86f0*/  FMUL R97, R97, R0.reuse ;  /* 0x0000000061617220 */ /* 0x080fe20000400000 */
[----:B------:R-:W-:Y:S01]  /*8700*/  F2FP.BF16.F32.PACK_AB R91, RZ, R91 ;  /* 0x0000005bff5b723e */ /* 0x000fe200000010ff */
[----:B------:R-:W-:Y:S01]  /*8710*/  @P1 STG.E.U16 desc[UR12][R16.64], R90 ;  /* 0x0000005a10001986 */ /* 0x000fe2000c10150c */
[C---:B------:R-:W-:Y:S01]  /*8720*/  ISETP.GT.AND P1, PT, R5.reuse, RZ, P4 ;  /* 0x000000ff0500720c */ /* 0x040fe20002724270 */
[----:B------:R-:W-:Y:S01]  /*8730*/  FMUL R98, R98, R0 ;  /* 0x0000000062627220 */ /* 0x000fe20000400000 */
[----:B------:R-:W-:Y:S01]  /*8740*/  F2FP.BF16.F32.PACK_AB R92, RZ, R92 ;  /* 0x0000005cff5c723e */ /* 0x000fe200000010ff */
[----:B------:R-:W-:Y:S01]  /*8750*/  @P0 STG.E.U16 desc[UR12][R16.64+0x2], R91 ;  /* 0x0000025b10000986 */ /* 0x000fe2000c10150c */
[----:B------:R-:W-:Y:S01]  /*8760*/  ISETP.GT.AND P0, PT, R5, 0x8, P3 ;  /* 0x000000080500780c */ /* 0x000fe20001f04270 */
[-C--:B------:R-:W-:Y:S01]  /*8770*/  FMUL R99, R99, R0.reuse ;  /* 0x0000000063637220 */ /* 0x080fe20000400000 */
[----:B------:R-:W-:Y:S01]  /*8780*/  F2FP.BF16.F32.PACK_AB R93, RZ, R93 ;  /* 0x0000005dff5d723e */ /* 0x000fe200000010ff */
[----:B------:R-:W-:Y:S01]  /*8790*/  FMUL R100, R100, R0 ;  /* 0x0000000064647220 */ /* 0x000fe20000400000 */
[----:B------:R-:W-:Y:S01]  /*87a0*/  SHF.L.U64.HI R13, R9, 0x1, R8 ;  /* 0x00000001090d7819 */ /* 0x000fe20000010208 */
[----:B------:R-:W-:Y:S01]  /*87b0*/  @P2 STG.E.U16 desc[UR12][R2.64+0x10], R92 ;  /* 0x0000105c02002986 */ /* 0x000fe2000c10150c */
[----:B------:R-:W-:Y:S01]  /*87c0*/  F2FP.BF16.F32.PACK_AB R94, RZ, R94 ;  /* 0x0000005eff5e723e */ /* 0x000fe200000010ff */
[----:B------:R-:W-:Y:S01]  /*87d0*/  FMUL R101, R101, R0 ;  /* 0x0000000065657220 */ /* 0x000fe20000400000 */
[----:B------:R-:W-:Y:S01]  /*87e0*/  ISETP.GT.AND P3, PT, R7, 0x10, PT ;  /* 0x000000100700780c */ /* 0x000fe20003f64270 */
[----:B------:R-:W-:Y:S01]  /*87f0*/  @P1 STG.E.U16 desc[UR12][R2.64+0x12], R93 ;  /* 0x0000125d02001986 */ /* 0x000fe2000c10150c */
[----:B------:R-:W-:Y:S01]  /*8800*/  IADD3 R8, P1, P2, R159, R2, R15 ;  /* 0x000000029f087210 */ /* 0x000fe20007a3e00f */
[-C--:B------:R-:W-:Y:S01]  /*8810*/  FMUL R102, R102, R0.reuse ;  /* 0x0000000066667220 */ /* 0x080fe20000400000 */
[----:B------:R-:W-:Y:S01]  /*8820*/  F2FP.BF16.F32.PACK_AB R95, RZ, R95 ;  /* 0x0000005fff5f723e */ /* 0x000fe200000010ff */
[----:B------:R-:W-:Y:S01]  /*8830*/  @P0 STG.E.U16 desc[UR12][R16.64+0x10], R94 ;  /* 0x0000105e10000986 */ /* 0x000fe2000c10150c */
[----:B------:R-:W-:Y:S01]  /*8840*/  IADD3.X R9, R11, R3, R13, P1, P2 ;  /* 0x000000030b097210 */ /* 0x000fe20000fe440d */
[-C--:B------:R-:W-:Y:S01]  /*8850*/  FMUL R103, R103, R0.reuse ;  /* 0x0000000067677220 */ /* 0x080fe20000400000 */
[C---:B------:R-:W-:Y:S01]  /*8860*/  ISETP.GT.AND P1, PT, R5.reuse, 0x8, P4 ;  /* 0x000000080500780c */ /* 0x040fe20002724270 */
[-C--:B------:R-:W-:Y:S01]  /*8870*/  FMUL R104, R104, R0.reuse ;  /* 0x0000000068687220 */ /* 0x080fe20000400000 */
[----:B------:R-:W-:Y:S01]  /*8880*/  ISETP.GT.AND P0, PT, R5, RZ, P3 ;  /* 0x000000ff0500720c */ /* 0x000fe20001f04270 */
[----:B------:R-:W-:Y:S01]  /*8890*/  FMUL R105, R105, R0 ;  /* 0x0000000069697220 */ /* 0x000fe20000400000 */
[----:B------:R-:W-:Y:S01]  /*88a0*/  F2FP.BF16.F32.PACK_AB R96, RZ, R96 ;  /* 0x00000060ff60723e */ /* 0x000fe200000010ff */
[-C--:B------:R-:W-:Y:S01]  /*88b0*/  FMUL R106, R106, R0.reuse ;  /* 0x000000006a6a7220 */ /* 0x080fe20000400000 */
[----:B------:R-:W-:Y:S01]  /*88c0*/  ISETP.GT.AND P2, PT, R7, 0x11, PT ;  /* 0x000000110700780c */ /* 0x000fe20003f44270 */
[-C--:B------:R-:W-:Y:S01]  /*88d0*/  FMUL R107, R107, R0.reuse ;  /* 0x000000006b6b7220 */ /* 0x080fe20000400000 */
[----:B------:R-:W-:Y:S01]  /*88e0*/  F2FP.BF16.F32.PACK_AB R97, RZ, R97 ;  /* 0x00000061ff61723e */ /* 0x000fe200000010ff */
[----:B------:R-:W-:Y:S01]  /*88f0*/  FMUL R108, R108, R0 ;  /* 0x000000006c6c7220 */ /* 0x000fe20000400000 */
[----:B------:R-:W-:Y:S01]  /*8900*/  F2FP.BF16.F32.PACK_AB R98, RZ, R98 ;  /* 0x00000062ff62723e */ /* 0x000fe200000010ff */
[----:B------:R-:W-:Y:S01]  /*8910*/  FMUL R109, R109, R0 ;  /* 0x000000006d6d7220 */ /* 0x000fe20000400000 */
[----:B------:R-:W-:Y:S01]  /*8920*/  F2FP.BF16.F32.PACK_AB R99, RZ, R99 ;  /* 0x00000063ff63723e */ /* 0x000fe200000010ff */
[----:B------:R-:W-:Y:S01]  /*8930*/  @P1 STG.E.U16 desc[UR12][R16.64+0x12], R95 ;  /* 0x0000125f10001986 */ /* 0x000fe2000c10150c */
[----:B------:R-:W-:Y:S01]  /*8940*/  F2FP.BF16.F32.PACK_AB R100, RZ, R100 ;  /* 0x00000064ff64723e */ /* 0x000fe200000010ff */
[-C--:B------:R-:W-:Y:S01]  /*8950*/  FMUL R110, R110, R0.reuse ;  /* 0x000000006e6e7220 */ /* 0x080fe20000400000 */
[----:B------:R-:W-:Y:S01]  /*8960*/  ISETP.GT.AND P1, PT, R7, 0x19, PT ;  /* 0x000000190700780c */ /* 0x000fe20003f24270 */
[----:B------:R-:W-:Y:S01]  /*8970*/  @P0 STG.E.U16 desc[UR12][R2.64+0x20], R96 ;  /* 0x0000206002000986 */ /* 0x000fe2000c10150c */
[----:B------:R-:W-:Y:S01]  /*8980*/  ISETP.GT.AND P0, PT, R5, RZ, P2 ;  /* 0x000000ff0500720c */ /* 0x000fe20001704270 */
[-C--:B------:R-:W-:Y:S01]  /*8990*/  FMUL R111, R111, R0.reuse ;  /* 0x000000006f6f7220 */ /* 0x080fe20000400000 */
[----:B------:R-:W-:Y:S01]  /*89a0*/  F2FP.BF16.F32.PACK_AB R101, RZ, R101 ;  /* 0x00000065ff65723e */ /* 0x000fe200000010ff */
[----:B------:R-:W-:Y:S01]  /*89b0*/  FMUL R112, R112, R0 ;  /* 0x0000000070707220 */ /* 0x000fe20000400000 */
[----:B------:R-:W-:Y:S01]  /*89c0*/  F2FP.BF16.F32.PACK_AB R102, RZ, R102 ;  /* 0x00000066ff66723e */ /* 0x000fe200000010ff */
        /* <DEDUP_REMOVED lines=8> */
[----:B------:R-:W-:Y:S01]  /*8a50*/  @P0 STG.E.U16 desc[UR12][R2.64+0x22], R97 ;  /* 0x0000226102000986 */ /* 0x000fe2000c10150c */
[----:B------:R-:W-:Y:S01]  /*8a60*/  ISETP.GT.AND P0, PT, R5, 0x8, P3 ;  /* 0x000000080500780c */ /* 0x000fe20001f04270 */
        /* <DEDUP_REMOVED lines=15> */
[----:B------:R-:W-:Y:S01]  /*8b60*/  ISETP.GT.AND P2, PT, R7, 0x18, PT ;  /* 0x000000180700780c */ /* 0x000fe20003f44270 */
        /* <DEDUP_REMOVED lines=8> */
[----:B------:R-:W-:Y:S01]  /*8bf0*/  FMUL R128, R128, R0 ;  /* 0x0000000080807220 */ /* 0x000fe20000400000 */
[----:B------:R-:W-:Y:S01]  /*8c00*/  F2FP.BF16.F32.PACK_AB R117, RZ, R117 ;  /* 0x00000075ff75723e */ /* 0x000fe200000010ff */
[----:B------:R-:W-:Y:S01]  /*8c10*/  @P0 STG.E.U16 desc[UR12][R16.64+0x22], R99 ;  /* 0x0000226310000986 */ /* 0x000fe2000c10150c */
[----:B------:R-:W-:Y:S01]  /*8c20*/  IADD3 R12, P0, R15, R2, RZ ;  /* 0x000000020f0c7210 */ /* 0x000fe20007f1e0ff */
[----:B------:R-:W-:Y:S01]  /*8c30*/  FMUL R129, R129, R0 ;  /* 0x0000000081817220 */ /* 0x000fe20000400000 */
[----:B------:R-:W-:Y:S01]  /*8c40*/  F2FP.BF16.F32.PACK_AB R118, RZ, R118 ;  /* 0x00000076ff76723e */ /* 0x000fe200000010ff */
[----:B------:R-:W-:Y:S01]  /*8c50*/  FMUL R130, R130, R0 ;  /* 0x0000000082827220 */ /* 0x000fe20000400000 */
[----:B------:R-:W-:Y:S01]  /*8c60*/  F2FP.BF16.F32.PACK_AB R119, RZ, R119 ;  /* 0x00000077ff77723e */ /* 0x000fe200000010ff */
[----:B------:R-:W-:Y:S01]  /*8c70*/  IMAD.X R13, R13, 0x1, R3, P0 ;  /* 0x000000010d0d7824 */ /* 0x000fe200000e0603 */
[----:B------:R-:W-:Y:S01]  /*8c80*/  IADD3 R14, P0, R159, R12, RZ ;  /* 0x0000000c9f0e7210 */ /* 0x000fe20007f1e0ff */
[----:B------:R-:W-:Y:S01]  /*8c90*/  FMUL R131, R131, R0 ;  /* 0x0000000083837220 */ /* 0x000fe20000400000 */
[----:B------:R-:W-:Y:S01]  /*8ca0*/  F2FP.BF16.F32.PACK_AB R120, RZ, R120 ;  /* 0x00000078ff78723e */ /* 0x000fe200000010ff */
[-C--:B------:R-:W-:Y:S01]  /*8cb0*/  FMUL R132, R132, R0.reuse ;  /* 0x0000000084847220 */ /* 0x080fe20000400000 */
[----:B------:R-:W-:Y:S01]  /*8cc0*/  F2FP.BF16.F32.PACK_AB R121, RZ, R121 ;  /* 0x00000079ff79723e */ /* 0x000fe200000010ff */
[----:B------:R-:W-:Y:S01]  /*8cd0*/  IMAD.X R15, R11, 0x1, R13, P0 ;  /* 0x000000010b0f7824 */ /* 0x000fe200000e060d */
[----:B------:R-:W-:Y:S01]  /*8ce0*/  ISETP.GT.AND P0, PT, R5, RZ, P2 ;  /* 0x000000ff0500720c */ /* 0x000fe20001704270 */
        /* <DEDUP_REMOVED lines=12> */
[----:B------:R-:W-:Y:S01]  /*8db0*/  @P0 STG.E.U16 desc[UR12][R2.64+0x30], R100 ;  /* 0x0000306402000986 */ /* 0x000fe2000c10150c */
        /* <DEDUP_REMOVED lines=14> */
[----:B------:R-:W-:Y:S01]  /*8ea0*/  ISETP.GT.AND P0, PT, R5, 0x8, P2 ;  /* 0x000000080500780c */ /* 0x000fe20001704270 */
[-C--:B------:R-:W-:Y:S01]  /*8eb0*/  FMUL R145, R145, R0.reuse ;  /* 0x0000000091917220 */ /* 0x080fe20000400000 */
[----:B------:R-:W-:Y:S01]  /*8ec0*/  ISETP.GT.AND P2, PT, R7, 0x20, PT ;  /* 0x000000200700780c */ /* 0x000fe20003f44270 */
        /* <DEDUP_REMOVED lines=24> */
[----:B------:R-:W-:Y:S01]  /*9050*/  @P0 STG.E.U16 desc[UR12][R16.64+0x32], R103 ;  /* 0x0000326710000986 */ /* 0x000fe2000c10150c */
[----:B------:R-:W-:Y:S01]  /*9060*/  ISETP.GT.AND P0, PT, R5, RZ, P2 ;  /* 0x000000ff0500720c */ /* 0x000fe20001704270 */
        /* <DEDUP_REMOVED lines=135> */
[----:B------:R-:W-:-:S02]  /*98e0*/  F2FP.BF16.F32.PACK_AB R68, RZ, R68 ;  /* 0x00000044ff44723e */ /* 0x000fc400000010ff */
[----:B------:R-:W-:Y:S01]  /*98f0*/  F2FP.BF16.F32.PACK_AB R69, RZ, R69 ;  /* 0x00000045ff45723e */ /* 0x000fe200000010ff */
[----:B------:R-:W-:Y:S01]  /*9900*/  @P0 STG.E.U16 desc[UR12][R2.64+0x62], R113 ;  /* 0x0000627102000986 */ /* 0x000fe2000c10150c */
[----:B------:R-:W-:Y:S02]  /*9910*/  ISETP.GT.AND P0, PT, R5, 0x8, P2 ;  /* 0x000000080500780c */ /* 0x000fe40001704270 */
[----:B------:R-:W-:Y:S02]  /*9920*/  ISETP.GT.AND P2, PT, R7, 0x38, PT ;  /* 0x000000380700780c */ /* 0x000fe40003f44270 */
[----:B------:R-:W-:Y:S02]  /*9930*/  F2FP.BF16.F32.PACK_AB R70, RZ, R70 ;  /* 0x00000046ff46723e */ /* 0x000fe400000010ff */
[----:B------:R-:W-:Y:S02]  /*9940*/  F2FP.BF16.F32.PACK_AB R71, RZ, R71 ;  /* 0x00000047ff47723e */ /* 0x000fe400000010ff */
[----:B------:R-:W-:-:S02]  /*9950*/  F2FP.BF16.F32.PACK_AB R72, RZ, R72 ;  /* 0x00000048ff48723e */ /* 0x000fc400000010ff */
[----:B------:R-:W-:Y:S02]  /*9960*/  F2FP.BF16.F32.PACK_AB R73, RZ, R73 ;  /* 0x00000049ff49723e */ /* 0x000fe400000010ff */
[----:B------:R-:W-:Y:S01]  /*9970*/  F2FP.BF16.F32.PACK_AB R74, RZ, R74 ;  /* 0x0000004aff4a723e */ /* 0x000fe200000010ff */
[----:B------:R-:W-:Y:S01]  /*9980*/  @P0 STG.E.U16 desc[UR12][R16.64+0x60], R114 ;  /* 0x0000607210000986 */ /* 0x000fe2000c10150c */
[----:B------:R-:W-:Y:S02]  /*9990*/  ISETP.GT.AND P0, PT, R5, 0x8, P1 ;  /* 0x000000080500780c */ /* 0x000fe40000f04270 */
[----:B------:R-:W-:Y:S02]  /*99a0*/  ISETP.GT.AND P1, PT, R7, 0x39, PT ;  /* 0x000000390700780c */ /* 0x000fe40003f24270 */
[----:B------:R-:W-:Y:S02]  /*99b0*/  F2FP.BF16.F32.PACK_AB R75, RZ, R75 ;  /* 0x0000004bff4b723e */ /* 0x000fe400000010ff */
[----:B------:R-:W-:-:S02]  /*99c0*/  F2FP.BF16.F32.PACK_AB R76, RZ, R76 ;  /* 0x0000004cff4c723e */ /* 0x000fc400000010ff */
[----:B------:R-:W-:Y:S02]  /*99d0*/  F2FP.BF16.F32.PACK_AB R77, RZ, R77 ;  /* 0x0000004dff4d723e */ /* 0x000fe400000010ff */
[----:B------:R-:W-:Y:S02]  /*99e0*/  F2FP.BF16.F32.PACK_AB R78, RZ, R78 ;  /* 0x0000004eff4e723e */ /* 0x000fe400000010ff */
[----:B------:R-:W-:Y:S01]  /*99f0*/  F2FP.BF16.F32.PACK_AB R79, RZ, R79 ;  /* 0x0000004fff4f723e */ /* 0x000fe200000010ff */
[----:B------:R-:W-:Y:S01]  /*9a00*/  @P0 STG.E.U16 desc[UR12][R16.64+0x62], R115 ;  /* 0x0000627310000986 */ /* 0x000fe2000c10150c */
[----:B------:R-:W-:Y:S02]  /*9a10*/  ISETP.GT.AND P0, PT, R5, RZ, P2 ;  /* 0x000000ff0500720c */ /* 0x000fe40001704270 */
[----:B------:R-:W-:Y:S02]  /*9a20*/  F2FP.BF16.F32.PACK_AB R80, RZ, R80 ;  /* 0x00000050ff50723e */ /* 0x000fe400000010ff */
[----:B------:R-:W-:-:S02]  /*9a30*/  F2FP.BF16.F32.PACK_AB R81, RZ, R81 ;  /* 0x00000051ff51723e */ /* 0x000fc400000010ff */
[----:B------:R-:W-:Y:S02]  /*9a40*/  F2FP.BF16.F32.PACK_AB R82, RZ, R82 ;  /* 0x00000052ff52723e */ /* 0x000fe400000010ff */
[----:B------:R-:W-:Y:S02]  /*9a50*/  F2FP.BF16.F32.PACK_AB R83, RZ, R83 ;  /* 0x00000053ff53723e */ /* 0x000fe400000010ff */
[----:B------:R-:W-:Y:S02]  /*9a60*/  F2FP.BF16.F32.PACK_AB R84, RZ, R84 ;  /* 0x00000054ff54723e */ /* 0x000fe400000010ff */
[----:B------:R-:W-:Y:S01]  /*9a70*/  F2FP.BF16.F32.PACK_AB R85, RZ, R85 ;  /* 0x00000055ff55723e */ /* 0x000fe200000010ff */
[----:B------:R-:W-:Y:S01]  /*9a80*/  @P0 STG.E.U16 desc[UR12][R2.64+0x70], R116 ;  /* 0x0000707402000986 */ /* 0x000fe2000c10150c */
[----:B------:R-:W-:Y:S02]  /*9a90*/  ISETP.GT.AND P0, PT, R5, RZ, P1 ;  /* 0x000000ff0500720c */ /* 0x000fe40000f04270 */
[----:B------:R-:W-:-:S11]  /*9aa0*/  F2FP.BF16.F32.PACK_AB R86, RZ, R86 ;  /* 0x00000056ff56723e */ /* 0x000fd600000010ff */
[----:B------:R-:W-:Y:S01]  /*9ab0*/  @P0 STG.E.U16 desc[UR12][R2.64+0x72], R117 ;  /* 0x0000727502000986 */ /* 0x000fe2000c10150c */
[----:B------:R-:W-:Y:S02]  /*9ac0*/  ISETP.GT.AND P0, PT, R5, 0x8, P2 ;  /* 0x000000080500780c */ /* 0x000fe40001704270 */
[----:B------:R-:W-:-:S11]  /*9ad0*/  ISETP.GT.AND P2, PT, R7, 0x40, PT ;  /* 0x000000400700780c */ /* 0x000fd60003f44270 */
[----:B------:R-:W-:Y:S01]  /*9ae0*/  @P0 STG.E.U16 desc[UR12][R16.64+0x70], R118 ;  /* 0x0000707610000986 */ /* 0x000fe2000c10150c */
[----:B------:R-:W-:Y:S02]  /*9af0*/  ISETP.GT.AND P0, PT, R5, 0x8, P1 ;  /* 0x000000080500780c */ /* 0x000fe40000f04270 */
[----:B------:R-:W-:-:S11]  /*9b00*/  ISETP.GT.AND P1, PT, R7, 0x41, PT ;  /* 0x000000410700780c */ /* 0x000fd60003f24270 */
[----:B------:R-:W-:Y:S01]  /*9b10*/  @P0 STG.E.U16 desc[UR12][R16.64+0x72], R119 ;  /* 0x0000727710000986 */ /* 0x000fe2000c10150c */
[----:B------:R-:W-:-:S13]  /*9b20*/  ISETP.GT.AND P0, PT, R5, RZ, P2 ;  /* 0x000000ff0500720c */ /* 0x000fda0001704270 */
[----:B------:R-:W-:Y:S01]  /*9b30*/  @P0 STG.E.U16 desc[UR12][R2.64+0x80], R120 ;  /* 0x0000807802000986 */ /* 0x000fe2000c10150c */
[----:B------:R-:W-:-:S13]  /*9b40*/  ISETP.GT.AND P0, PT, R5, RZ, P1 ;  /* 0x000000ff0500720c */ /* 0x000fda0000f04270 */
        /* <DEDUP_REMOVED lines=51> */
[----:B------:R-:W-:-:S13]  /*9e80*/  ISETP.GT.AND P0, PT, R5, 0x8, P1 ;  /* 0x000000080500780c */ /* 0x000fda0000f04270 */
[----:B------:R-:W-:Y:S01]  /*9e90*/  @P0 STG.E.U16 desc[UR12][R16.64+0xd0], R142 ;  /* 0x0000d08e10000986 */ /* 0x000fe2000c10150c */
[----:B------:R-:W-:-:S13]  /*9ea0*/  ISETP.GT.AND P0, PT, R5, 0x8, P3 ;  /* 0x000000080500780c */ /* 0x000fda0001f04270 */
[----:B------:R-:W-:Y:S01]  /*9eb0*/  @P0 STG.E.U16 desc[UR12][R16.64+0xd2], R143 ;  /* 0x0000d28f10000986 */ /* 0x000fe2000c10150c */
[----:B------:R-:W-:-:S04]  /*9ec0*/  ISETP.GT.AND P0, PT, R7, 0x70, PT ;  /* 0x000000700700780c */ /* 0x000fc80003f04270 */
        /* <DEDUP_REMOVED lines=8> */
[----:B------:R-:W-:-:S13]  /*9f50*/  ISETP.GT.AND P1, PT, R5, RZ, P2 ;  /* 0x000000ff0500720c */ /* 0x000fda0001724270 */
[----:B------:R-:W-:Y:S01]  /*9f60*/  @P1 STG.E.U16 desc[UR12][R2.64+0xf0], R148 ;  /* 0x0000f09402001986 */ /* 0x000fe2000c10150c */
[----:B------:R-:W-:-:S04]  /*9f70*/  ISETP.GT.AND P1, PT, R7, 0x79, PT ;  /* 0x000000790700780c */ /* 0x000fc80003f24270 */
[----:B------:R-:W-:-:S13]  /*9f80*/  ISETP.GT.AND P6, PT, R5, RZ, P1 ;  /* 0x000000ff0500720c */ /* 0x000fda0000fc4270 */
[----:B------:R0:W-:Y:S01]  /*9f90*/  @P6 STG.E.U16 desc[UR12][R2.64+0xf2], R149 ;  /* 0x0000f29502006986 */ /* 0x0001e2000c10150c */
[----:B------:R-:W-:-:S13]  /*9fa0*/  ISETP.GT.AND P6, PT, R5, 0x8, P2 ;  /* 0x000000080500780c */ /* 0x000fda00017c4270 */
[----:B0-----:R-:W-:Y:S02]  /*9fb0*/  @P6 IMAD.MOV.U32 R2, RZ, RZ, R16 ;  /* 0x000000ffff026224 */ /* 0x001fe400078e0010 */
[----:B------:R-:W-:-:S05]  /*9fc0*/  @P6 IMAD.MOV.U32 R3, RZ, RZ, R17 ;  /* 0x000000ffff036224 */ /* 0x000fca00078e0011 */
[----:B------:R0:W-:Y:S01]  /*9fd0*/  @P6 STG.E.U16 desc[UR12][R2.64+0xf0], R150 ;  /* 0x0000f09602006986 */ /* 0x0001e2000c10150c */
[----:B------:R-:W-:-:S13]  /*9fe0*/  ISETP.GT.AND P6, PT, R5, 0x8, P1 ;  /* 0x000000080500780c */ /* 0x000fda0000fc4270 */
[----:B------:R-:W-:Y:S01]  /*9ff0*/  @P6 STG.E.U16 desc[UR12][R16.64+0xf2], R151 ;  /* 0x0000f29710006986 */ /* 0x000fe2000c10150c */
[----:B------:R-:W-:-:S05]  /*a000*/  IADD3 R10, P6, R159, R12, RZ ;  /* 0x0000000c9f0a7210 */ /* 0x000fca0007fde0ff */
[----:B------:R-:W-:Y:S01]  /*a010*/  IMAD.X R11, R11, 0x1, R13, P6 ;  /* 0x000000010b0b7824 */ /* 0x000fe200030e060d */
[C---:B------:R-:W-:Y:S02]  /*a020*/  ISETP.GT.AND P6, PT, R5.reuse, 0x40, P5 ;  /* 0x000000400500780c */ /* 0x040fe40002fc4270 */
[----:B------:R-:W-:-:S11]  /*a030*/  ISETP.GT.AND P5, PT, R5, 0x48, P5 ;  /* 0x000000480500780c */ /* 0x000fd60002fa4270 */
[----:B------:R-:W-:Y:S01]  /*a040*/  @P6 STG.E.U16 desc[UR12][R12.64], R24 ;  /* 0x000000180c006986 */ /* 0x000fe2000c10150c */
[----:B------:R-:W-:-:S04]  /*a050*/  ISETP.GT.AND P6, PT, R7, 0x1, PT ;  /* 0x000000010700780c */ /* 0x000fc80003fc4270 */
[----:B------:R-:W-:-:S13]  /*a060*/  ISETP.GT.AND P6, PT, R5, 0x40, P6 ;  /* 0x000000400500780c */ /* 0x000fda00037c4270 */
[----:B------:R-:W-:Y:S01]  /*a070*/  @P6 STG.E.U16 desc[UR12][R12.64+0x2], R25 ;  /* 0x000002190c006986 */ /* 0x000fe2000c10150c */
[----:B------:R-:W-:-:S03]  /*a080*/  ISETP.GT.AND P6, PT, R7, 0x1, PT ;  /* 0x000000010700780c */ /* 0x000fc60003fc4270 */
[----:B------:R-:W-:Y:S01]  /*a090*/  @P5 STG.E.U16 desc[UR12][R14.64], R26 ;  /* 0x0000001a0e005986 */ /* 0x000fe2000c10150c */
[----:B------:R-:W-:Y:S02]  /*a0a0*/  ISETP.GT.AND P5, PT, R5, 0x48, P6 ;  /* 0x000000480500780c */ /* 0x000fe400037a4270 */
[----:B------:R-:W-:-:S11]  /*a0b0*/  ISETP.GT.AND P6, PT, R7, 0x8, PT ;  /* 0x000000080700780c */ /* 0x000fd60003fc4270 */
[----:B------:R-:W-:Y:S01]  /*a0c0*/  @P5 STG.E.U16 desc[UR12][R14.64+0x2], R27 ;  /* 0x0000021b0e005986 */ /* 0x000fe2000c10150c */
[----:B------:R-:W-:Y:S02]  /*a0d0*/  ISETP.GT.AND P5, PT, R5, 0x40, P6 ;  /* 0x000000400500780c */ /* 0x000fe400037a4270 */
[----:B------:R-:W-:-:S11]  /*a0e0*/  ISETP.GT.AND P6, PT, R7, 0x9, PT ;  /* 0x000000090700780c */ /* 0x000fd60003fc4270 */
[----:B------:R-:W-:Y:S01]  /*a0f0*/  @P5 STG.E.U16 desc[UR12][R12.64+0x10], R28 ;  /* 0x0000101c0c005986 */ /* 0x000fe2000c10150c */
[----:B------:R-:W-:-:S13]  /*a100*/  ISETP.GT.AND P5, PT, R5, 0x40, P6 ;  /* 0x000000400500780c */ /* 0x000fda00037a4270 */
[----:B------:R-:W-:Y:S01]  /*a110*/  @P5 STG.E.U16 desc[UR12][R12.64+0x12], R29 ;  /* 0x0000121d0c005986 */ /* 0x000fe2000c10150c */
[----:B------:R-:W-:-:S04]  /*a120*/  ISETP.GT.AND P5, PT, R7, 0x8, PT ;  /* 0x000000080700780c */ /* 0x000fc80003fa4270 */
[----:B------:R-:W-:-:S13]  /*a130*/  ISETP.GT.AND P5, PT, R5, 0x48, P5 ;  /* 0x000000480500780c */ /* 0x000fda0002fa4270 */
        /* <DEDUP_REMOVED lines=11> */
[----:B0-----:R-:W-:Y:S02]  /*a1f0*/  @P5 IMAD.MOV.U32 R2, RZ, RZ, R8 ;  /* 0x000000ffff025224 */ /* 0x001fe400078e0008 */
[----:B------:R-:W-:-:S05]  /*a200*/  @P5 IMAD.MOV.U32 R3, RZ, RZ, R9 ;  /* 0x000000ffff035224 */ /* 0x000fca00078e0009 */
[----:B------:R0:W-:Y:S01]  /*a210*/  @P5 STG.E.U16 desc[UR12][R2.64+0x20], R34 ;  /* 0x0000202202005986 */ /* 0x0001e2000c10150c */
[----:B------:R-:W-:Y:S02]  /*a220*/  ISETP.GT.AND P5, PT, R5, 0x48, P6 ;  /* 0x000000480500780c */ /* 0x000fe400037a4270 */
[----:B------:R-:W-:-:S11]  /*a230*/  ISETP.GT.AND P6, PT, R7, 0x18, PT ;  /* 0x000000180700780c */ /* 0x000fd60003fc4270 */
[----:B0-----:R-:W-:Y:S02]  /*a240*/  @P5 IMAD.MOV.U32 R2, RZ, RZ, R8 ;  /* 0x000000ffff025224 */ /* 0x001fe400078e0008 */
[----:B------:R-:W-:-:S05]  /*a250*/  @P5 IMAD.MOV.U32 R3, RZ, RZ, R9 ;  /* 0x000000ffff035224 */ /* 0x000fca00078e0009 */
[----:B------:R0:W-:Y:S01]  /*a260*/  @P5 STG.E.U16 desc[UR12][R2.64+0x22], R35 ;  /* 0x0000222302005986 */ /* 0x0001e2000c10150c */
        /* <DEDUP_REMOVED lines=150> */
[----:B------:R-:W-:-:S13]  /*abd0*/  ISETP.GT.AND P5, PT, R5, 0x40, P6 ;  /* 0x000000400500780c */ /* 0x000fda00037a4270 */
[----:B------:R-:W-:Y:S01]  /*abe0*/  @P5 STG.E.U16 desc[UR12][R12.64+0xd0], R76 ;  /* 0x0000d04c0c005986 */ /* 0x000fe2000c10150c */
[C---:B------:R-:W-:Y:S02]  /*abf0*/  ISETP.GT.AND P5, PT, R5.reuse, 0x40, P3 ;  /* 0x000000400500780c */ /* 0x040fe40001fa4270 */
[----:B------:R-:W-:-:S11]  /*ac00*/  ISETP.GT.AND P3, PT, R5, 0x48, P3 ;  /* 0x000000480500780c */ /* 0x000fd60001f64270 */
[----:B------:R-:W-:Y:S01]  /*ac10*/  @P5 STG.E.U16 desc[UR12][R12.64+0xd2], R77 ;  /* 0x0000d24d0c005986 */ /* 0x000fe2000c10150c */
[C---:B------:R-:W-:Y:S02]  /*ac20*/  ISETP.GT.AND P5, PT, R5.reuse, 0x48, P6 ;  /* 0x000000480500780c */ /* 0x040fe400037a4270 */
[C---:B------:R-:W-:Y:S02]  /*ac30*/  ISETP.GT.AND P6, PT, R5.reuse, 0x40, P0 ;  /* 0x000000400500780c */ /* 0x040fe400007c4270 */
[----:B------:R-:W-:-:S09]  /*ac40*/  ISETP.GT.AND P0, PT, R5, 0x48, P0 ;  /* 0x000000480500780c */ /* 0x000fd20000704270 */
[----:B0-----:R-:W-:Y:S02]  /*ac50*/  @P5 IMAD.MOV.U32 R2, RZ, RZ, R8 ;  /* 0x000000ffff025224 */ /* 0x001fe400078e0008 */
[----:B------:R-:W-:-:S05]  /*ac60*/  @P5 IMAD.MOV.U32 R3, RZ, RZ, R9 ;  /* 0x000000ffff035224 */ /* 0x000fca00078e0009 */
[----:B------:R0:W-:Y:S01]  /*ac70*/  @P5 STG.E.U16 desc[UR12][R2.64+0xd0], R78 ;  /* 0x0000d04e02005986 */ /* 0x0001e2000c10150c */
[C---:B------:R-:W-:Y:S02]  /*ac80*/  ISETP.GT.AND P5, PT, R5.reuse, 0x40, P4 ;  /* 0x000000400500780c */ /* 0x040fe400027a4270 */
[----:B------:R-:W-:Y:S01]  /*ac90*/  ISETP.GT.AND P4, PT, R5, 0x48, P4 ;  /* 0x000000480500780c */ /* 0x000fe20002784270 */
[----:B0-----:R-:W-:Y:S02]  /*aca0*/  @P3 IMAD.MOV.U32 R2, RZ, RZ, R8 ;  /* 0x000000ffff023224 */ /* 0x001fe400078e0008 */
[----:B------:R-:W-:-:S05]  /*acb0*/  @P3 IMAD.MOV.U32 R3, RZ, RZ, R9 ;  /* 0x000000ffff033224 */ /* 0x000fca00078e0009 */
[----:B------:R0:W-:Y:S01]  /*acc0*/  @P3 STG.E.U16 desc[UR12][R2.64+0xd2], R79 ;  /* 0x0000d24f02003986 */ /* 0x0001e2000c10150c */
[C---:B------:R-:W-:Y:S02]  /*acd0*/  ISETP.GT.AND P3, PT, R5.reuse, 0x40, P1 ;  /* 0x000000400500780c */ /* 0x040fe40000f64270 */
[C---:B------:R-:W-:Y:S01]  /*ace0*/  ISETP.GT.AND P1, PT, R5.reuse, 0x48, P1 ;  /* 0x000000480500780c */ /* 0x040fe20000f24270 */
[----:B------:R-:W-:Y:S01]  /*acf0*/  @P6 STG.E.U16 desc[UR12][R12.64+0xe0], R80 ;  /* 0x0000e0500c006986 */ /* 0x000fe2000c10150c */
[C---:B------:R-:W-:Y:S02]  /*ad00*/  ISETP.GT.AND P6, PT, R5.reuse, 0x40, P2 ;  /* 0x000000400500780c */ /* 0x040fe400017c4270 */
[----:B------:R-:W-:Y:S01]  /*ad10*/  ISETP.GT.AND P2, PT, R5, 0x48, P2 ;  /* 0x000000480500780c */ /* 0x000fe20001744270 */
[----:B------:R-:W-:Y:S01]  /*ad20*/  @P5 STG.E.U16 desc[UR12][R12.64+0xe2], R81 ;  /* 0x0000e2510c005986 */ /* 0x000fe2000c10150c */
[----:B0-----:R-:W-:Y:S02]  /*ad30*/  @P0 IMAD.MOV.U32 R2, RZ, RZ, R8 ;  /* 0x000000ffff020224 */ /* 0x001fe400078e0008 */
[----:B------:R-:W-:-:S05]  /*ad40*/  @P0 IMAD.MOV.U32 R3, RZ, RZ, R9 ;  /* 0x000000ffff030224 */ /* 0x000fca00078e0009 */
[----:B------:R0:W-:Y:S02]  /*ad50*/  @P0 STG.E.U16 desc[UR12][R2.64+0xe0], R82 ;  /* 0x0000e05202000986 */ /* 0x0001e4000c10150c */
[----:B0-----:R-:W-:Y:S02]  /*ad60*/  @P4 IMAD.MOV.U32 R2, RZ, RZ, R8 ;  /* 0x000000ffff024224 */ /* 0x001fe400078e0008 */
[----:B------:R-:W-:-:S05]  /*ad70*/  @P4 IMAD.MOV.U32 R3, RZ, RZ, R9 ;  /* 0x000000ffff034224 */ /* 0x000fca00078e0009 */
[----:B------:R0:W-:Y:S04]  /*ad80*/  @P4 STG.E.U16 desc[UR12][R2.64+0xe2], R83 ;  /* 0x0000e25302004986 */ /* 0x0001e8000c10150c */
[----:B------:R1:W-:Y:S04]  /*ad90*/  @P6 STG.E.U16 desc[UR12][R12.64+0xf0], R84 ;  /* 0x0000f0540c006986 */ /* 0x0003e8000c10150c */
[----:B------:R1:W-:Y:S01]  /*ada0*/  @P3 STG.E.U16 desc[UR12][R12.64+0xf2], R85 ;  /* 0x0000f2550c003986 */ /* 0x0003e2000c10150c */
[----:B0-----:R-:W-:Y:S02]  /*adb0*/  @P2 IMAD.MOV.U32 R2, RZ, RZ, R8 ;  /* 0x000000ffff022224 */ /* 0x001fe400078e0008 */
[----:B------:R-:W-:-:S05]  /*adc0*/  @P2 IMAD.MOV.U32 R3, RZ, RZ, R9 ;  /* 0x000000ffff032224 */ /* 0x000fca00078e0009 */
[----:B------:R1:W-:Y:S01]  /*add0*/  @P2 STG.E.U16 desc[UR12][R2.64+0xf0], R86 ;  /* 0x0000f05602002986 */ /* 0x0003e2000c10150c */
[----:B------:R-:W-:Y:S05]  /*ade0*/  @!P1 EXIT ;  /* 0x000000000000994d */ /* 0x000fea0003800000 */
[----:B------:R-:W-:-:S05]  /*adf0*/  F2FP.BF16.F32.PACK_AB R0, RZ, R0 ;  /* 0x00000000ff00723e */ /* 0x000fca00000010ff */
[----:B------:R-:W-:Y:S01]  /*ae00*/  STG.E.U16 desc[UR12][R8.64+0xf2], R0 ;  /* 0x0000f20008007986 */ /* 0x000fe2000c10150c */
[----:B------:R-:W-:Y:S05]  /*ae10*/  EXIT ;  /* 0x000000000000794d */ /* 0x000fea0003800000 */
.L_x_10:
[----:B------:R-:W-:-:S13]  /*ae20*/  ISETP.NE.AND P0, PT, R7, RZ, PT ;  /* 0x000000ff0700720c */ /* 0x000fda0003f05270 */
[----:B------:R-:W-:Y:S05]  /*ae30*/  @P0 EXIT ;  /* 0x000000000000094d */ /* 0x000fea0003800000 */
[----:B------:R-:W-:Y:S01]  /*ae40*/  ELECT P0, URZ, PT ;  /* 0x00000000003f782f */ /* 0x000fe20003800000 */
[----:B------:R-:W-:-:S12]  /*ae50*/  BSSY B0, `(.L_x_273) ;  /* 0x0000076000007945 */ /* 0x000fd80003800000 */
[----:B------:R-:W-:Y:S05]  /*ae60*/  @!P0 BRA `(.L_x_274) ;  /* 0x0000000400d08947 */ /* 0x000fea0003800000 */
[----:B------:R-:W-:Y:S02]  /*ae70*/  ISETP.GE.AND P0, PT, R11, 0x1, PT ;  /* 0x000000010b00780c */ /* 0x000fe40003f06270 */
[----:B------:R-:W-:-:S04]  /*ae80*/  SHF.R.S32.HI R7, RZ, 0x1f, R12 ;  /* 0x0000001fff077819 */ /* 0x000fc8000001140c */
[----:B------:R-:W-:-:S07]  /*ae90*/  LEA.HI R7, R7, R12, RZ, 0x7 ;  /* 0x0000000c07077211 */ /* 0x000fce00078f38ff */
[----:B------:R-:W-:Y:S05]  /*aea0*/  @!P0 BRA `(.L_x_274) ;  /* 0x0000000400c08947 */ /* 0x000fea0003800000 */
[----:B-1---5:R-:W0:Y:S01]  /*aeb0*/  S2R R0, SR_CTAID.X ;  /* 0x0000000000007919 */ /* 0x022e220000002500 */
[----:B------:R-:W1:Y:S01]  /*aec0*/  LDC.64 R8, c[0x0][0x4d8] ;  /* 0x00013600ff087b82 */ /* 0x000e620000000a00 */
[----:B------:R-:W-:Y:S01]  /*aed0*/  LOP3.LUT R7, R7, 0xffffff80, RZ, 0xc0, !PT ;  /* 0xffffff8007077812 */ /* 0x000fe200078ec0ff */
[----:B------:R-:W-:Y:S01]  /*aee0*/  IMAD.SHL.U32 R10, R6, 0x80, RZ ;  /* 0x00000080060a7824 */ /* 0x000fe200078e00ff */
[C---:B------:R-:W-:Y:S01]  /*aef0*/  LOP3.LUT P0, RZ, R12.reuse, 0x1f, RZ, 0xc0, !PT ;  /* 0x0000001f0cff7812 */ /* 0x040fe2000780c0ff */
[----:B------:R-:W-:Y:S01]  /*af00*/  ULDC.64 UR4, c[0x0][0x4b0] ;  /* 0x00012c0000047ab9 */ /* 0x000fe20000000a00 */
[----:B------:R-:W-:Y:S01]  /*af10*/  VIADD R15, R5, 0x1 ;  /* 0x00000001050f7836 */ /* 0x000fe20000000000 */
[----:B------:R-:W-:Y:S01]  /*af20*/  LOP3.LUT R13, R3, 0x2, RZ, 0xfc, !PT ;  /* 0x00000002030d7812 */ /* 0x000fe200078efcff */
[----:B------:R-:W-:Y:S02]  /*af30*/  IMAD.IADD R7, R12, 0x1, -R7 ;  /* 0x000000010c077824 */ /* 0x000fe400078e0a07 */
[----:B------:R-:W-:-:S02]  /*af40*/  IMAD.MOV.U32 R14, RZ, RZ, RZ ;  /* 0x000000ffff0e7224 */ /* 0x000fc400078e00ff */
[----:B---3--:R-:W-:Y:S01]  /*af50*/  IMAD.MOV.U32 R2, RZ, RZ, RZ ;  /* 0x000000ffff027224 */ /* 0x008fe200078e00ff */
[C---:B------:R-:W-:Y:S01]  /*af60*/  ISETP.NE.AND P2, PT, R7.reuse, RZ, PT ;  /* 0x000000ff0700720c */ /* 0x040fe20003f45270 */
[----:B------:R-:W-:Y:S01]  /*af70*/  VIADD R16, R10, 0x40 ;  /* 0x000000400a107836 */ /* 0x000fe20000000000 */
[----:B------:R-:W-:Y:S01]  /*af80*/  ISETP.NE.OR P0, PT, R7, RZ, !P0 ;  /* 0x000000ff0700720c */ /* 0x000fe20004705670 */
[----:B-1----:R-:W-:Y:S02]  /*af90*/  IMAD R8, R23, UR4, R8 ;  /* 0x0000000417087c24 */ /* 0x002fe4000f8e0208 */
[----:B------:R-:W-:Y:S02]  /*afa0*/  IMAD R9, R4, UR5, R9 ;  /* 0x0000000504097c24 */ /* 0x000fe4000f8e0209 */
[----:B0-----:R-:W-:Y:S02]  /*afb0*/  IMAD.SHL.U32 R6, R0, 0x80, RZ ;  /* 0x0000008000067824 */ /* 0x001fe400078e00ff */
[----:B------:R-:W-:-:S02]  /*afc0*/  IMAD.MOV.U32 R0, RZ, RZ, 0x1 ;  /* 0x00000001ff007424 */ /* 0x000fc400078e00ff */
[----:B------:R-:W-:-:S07]  /*afd0*/  VIADD R12, R6, 0x40 ;  /* 0x00000040060c7836 */ /* 0x000fce0000000000 */
.L_x_278:
[----:B------:R-:W0:Y:S01]  /*afe0*/  S2R R7, SR_CgaCtaId ;  /* 0x0000000000077919 */ /* 0x000e220000008800 */
[----:B------:R-:W-:-:S04]  /*aff0*/  MOV R4, 0x400 ;  /* 0x0000040000047802 */ /* 0x000fc80000000f00 */
[----:B0-----:R-:W-:Y:S02]  /*b000*/  LEA R11, R7, R4, 0x18 ;  /* 0x00000004070b7211 */ /* 0x001fe400078ec0ff */
[----:B------:R-:W-:-:S03]  /*b010*/  SHF.L.U32 R4, R0, 0x1f, RZ ;  /* 0x0000001f00047819 */ /* 0x000fc600000006ff */
[----:B------:R-:W-:-:S07]  /*b020*/  IMAD R7, R2, 0x8, R11 ;  /* 0x0000000802077824 */ /* 0x000fce00078e020b */
.L_x_275:
[----:B0-----:R0:W1:Y:S02]  /*b030*/  SYNCS.PHASECHK.TRANS64.TRYWAIT P1, [R7+URZ+0x38070], R4 ;  /* 0x03807004070075a7 */ /* 0x001064000802017f */
[----:B-1----:R-:W-:Y:S05]  /*b040*/  @!P1 NANOSLEEP.SYNCS 0x989680 ;  /* 0x009896800000995d */ /* 0x002fea0003900000 */
[----:B------:R-:W1:Y:S02]  /*b050*/  @!P1 SYNCS.PHASECHK.TRANS64 P1, [R7+URZ+0x38070], R4 ;  /* 0x03807004070095a7 */ /* 0x000e64000802007f */
[----:B-1----:R-:W-:Y:S05]  /*b060*/  @!P1 BRA `(.L_x_275) ;  /* 0xfffffffc00f09947 */ /* 0x002fea000383ffff */
[----:B0-----:R-:W0:Y:S02]  /*b070*/  @!P2 LDC R4, c[0x0][0x500] ;  /* 0x00014000ff04ab82 */ /* 0x001e240000000800 */
[----:B0-----:R0:W-:Y:S02]  /*b080*/  @!P2 SYNCS.ARRIVE.TRANS64 RZ, [R7+URZ+0x38000], R4 ;  /* 0x0380000407ffa9a7 */ /* 0x0011e4000800003f */
[----:B0-----:R-:W-:-:S04]  /*b090*/  PRMT R4, R13, 0x9910, RZ ;  /* 0x000099100d047816 */ /* 0x001fc800000000ff */
[----:B------:R-:W-:-:S13]  /*b0a0*/  ISETP.NE.AND P1, PT, R4, 0x2, PT ;  /* 0x000000020400780c */ /* 0x000fda0003f25270 */
[----:B------:R-:W-:Y:S05]  /*b0b0*/  @P1 BRA `(.L_x_276) ;  /* 0x0000000000041947 */ /* 0x000fea0003800000 */
[----:B------:R-:W-:Y:S01]  /*b0c0*/  BPT.TRAP 0x1 ;  /* 0x000000040000795c */ /* 0x000fe20000300000 */
.L_x_276:
[----:B------:R-:W-:Y:S05]  /*b0d0*/  @P0 BRA `(.L_x_277) ;  /* 0x0000000000040947 */ /* 0x000fea0003800000 */
[----:B------:R-:W-:Y:S01]  /*b0e0*/  BPT.TRAP 0x1 ;  /* 0x000000040000795c */ /* 0x000fe20000300000 */
.L_x_277:
[----:B------:R-:W-:Y:S01]  /*b0f0*/  ULDC UR8, c[0x0][0x48c] ;  /* 0x0001230000087ab9 */ /* 0x000fe20000000800 */
[----:B------:R-:W-:Y:S01]  /*b100*/  R2UR UR14, R14 ;  /* 0x000000000e0e72ca */ /* 0x000fe200000e0000 */
[----:B------:R-:W-:Y:S01]  /*b110*/  UISETP.NE.AND UP0, UPT, UR8, 0x1, UPT ;  /* 0x000000010800788c */ /* 0x000fe2000bf05270 */
[----:B------:R-:W-:Y:S01]  /*b120*/  R2UR UR24, R2 ;  /* 0x00000000021872ca */ /* 0x000fe200000e0000 */
[----:B------:R-:W-:Y:S01]  /*b130*/  ULDC UR34, c[0x0][0x498] ;  /* 0x0001260000227ab9 */ /* 0x000fe20000000800 */
[----:B------:R-:W-:Y:S01]  /*b140*/  R2UR UR27, R14 ;  /* 0x000000000e1b72ca */ /* 0x000fe200000e0000 */
[----:B------:R-:W-:Y:S01]  /*b150*/  UIADD3 UR17, -UR8, URZ, URZ ;  /* 0x0000003f08117290 */ /* 0x000fe2000fffe13f */
[----:B------:R-:W-:Y:S01]  /*b160*/  PRMT R4, R8, 0x40, R9 ;  /* 0x0000004008047816 */ /* 0x000fe20000000009 */
[----:B------:R-:W-:Y:S01]  /*b170*/  VIADD R15, R15, 0xffffffff ;  /* 0xffffffff0f0f7836 */ /* 0x000fe20000000000 */
[----:B------:R-:W-:Y:S01]  /*b180*/  R2UR UR25, R7 ;  /* 0x00000000071972ca */ /* 0x000fe200000e0000 */
[----:B------:R-:W-:Y:S01]  /*b190*/  ULDC.64 UR30, c[0x0][0x4b8] ;  /* 0x00012e00001e7ab9 */ /* 0x000fe20000000a00 */
[----:B------:R-:W-:Y:S01]  /*b1a0*/  R2UR UR26, R6 ;  /* 0x00000000061a72ca */ /* 0x000fe200000e0000 */
[----:B------:R-:W-:Y:S01]  /*b1b0*/  ULDC.64 UR28, c[0x0][0x4d0] ;  /* 0x00013400001c7ab9 */ /* 0x000fe20000000a00 */
[----:B------:R-:W-:Y:S01]  /*b1c0*/  @UP0 ULDC.64 UR10, c[0x0][0x490] ;  /* 0x00012400000a0ab9 */ /* 0x000fe20000000a00 */
[----:B------:R-:W-:Y:S01]  /*b1d0*/  @UP0 ULDC.64 UR12, c[0x0][0x490] ;  /* 0x00012400000c0ab9 */ /* 0x000fe20000000a00 */
[----:B------:R-:W-:Y:S01]  /*b1e0*/  UIMAD.WIDE.U32 UR4, UR14, UR10, URZ ;  /* 0x0000000a0e0472a5 */ /* 0x000fe2000f8e003f */
[----:B------:R-:W-:Y:S01]  /*b1f0*/  R2UR UR10, R11 ;  /* 0x000000000b0a72ca */ /* 0x000fe200000e0000 */
[----:B------:R-:W-:Y:S01]  /*b200*/  UIMAD.WIDE.U32 UR6, UR14, UR12, URZ ;  /* 0x0000000c0e0672a5 */ /* 0x000fe2000f8e003f */
[----:B------:R-:W-:Y:S01]  /*b210*/  ISETP.GT.AND P3, PT, R15, 0x1, PT ;  /* 0x000000010f00780c */ /* 0x000fe20003f64270 */
[----:B------:R-:W-:Y:S01]  /*b220*/  UMOV UR9, UR14 ;  /* 0x0000000e00097c82 */ /* 0x000fe20008000000 */
[----:B------:R-:W-:Y:S01]  /*b230*/  UMOV UR12, UR14 ;  /* 0x0000000e000c7c82 */ /* 0x000fe20008000000 */
[----:B------:R-:W-:Y:S01]  /*b240*/  @UP0 USHF.R.U32.HI UR9, URZ, UR11, UR5 ;  /* 0x0000000b3f090299 */ /* 0x000fe20008011605 */
[----:B------:R-:W-:Y:S01]  /*b250*/  VIADD R2, R2, 0x1 ;  /* 0x0000000102027836 */ /* 0x000fe20000000000 */
[----:B------:R-:W-:Y:S01]  /*b260*/  @UP0 USHF.R.U32.HI UR12, URZ, UR13, UR7 ;  /* 0x0000000d3f0c0299 */ /* 0x000fe20008011607 */
[----:B------:R-:W-:Y:S01]  /*b270*/  VIADD R14, R14, 0x20 ;  /* 0x000000200e0e7836 */ /* 0x000fe20000000000 */
[----:B------:R-:W-:Y:S01]  /*b280*/  UISETP.NE.AND UP0, UPT, UR34, 0x1, UPT ;  /* 0x000000012200788c */ /* 0x000fe2000bf05270 */
[----:B------:R-:W-:-:S02]  /*b290*/  ULDC.64 UR4, c[0x0][0x198] ;  /* 0x0000660000047ab9 */ /* 0x000fc40000000a00 */
[----:B------:R-:W-:Y:S01]  /*b2a0*/  UMOV UR21, UR9 ;  /* 0x0000000900157c82 */ /* 0x000fe20008000000 */
[----:B------:R-:W-:Y:S01]  /*b2b0*/  ULEA UR24, UR24, UR10, 0xd ;  /* 0x0000000a18187291 */ /* 0x000fe2000f8e683f */
[----:B------:R-:W-:Y:S01]  /*b2c0*/  ISETP.NE.AND P1, PT, R2, 0xe, PT ;  /* 0x0000000e0200780c */ /* 0x000fe20003f25270 */
[----:B------:R-:W-:Y:S01]  /*b2d0*/  UMOV UR13, UR12 ;  /* 0x0000000c000d7c82 */ /* 0x000fe20008000000 */
[----:B------:R-:W-:Y:S02]  /*b2e0*/  UIADD3 UR14, UP1, UR4, 0xf0, URZ ;  /* 0x000000f0040e7890 */ /* 0x000fe4000ff3e03f */
[----:B------:R-:W-:Y:S01]  /*b2f0*/  UIMAD UR19, UR9, UR17, UR27 ;  /* 0x00000011091372a4 */ /* 0x000fe2000f8e021b */
[----:B------:R-:W-:Y:S01]  /*b300*/  SEL R7, RZ, 0x1, P1 ;  /* 0x00000001ff077807 */ /* 0x000fe20000800000 */
[----:B------:R-:W-:Y:S01]  /*b310*/  @UP0 ULDC UR32, c[0x0][0x49c] ;  /* 0x0001270000200ab9 */ /* 0x000fe20000000800 */
[----:B------:R-:W-:Y:S01]  /*b320*/  @UP0 ULDC UR10, c[0x0][0x49c] ;  /* 0x00012700000a0ab9 */ /* 0x000fe20000000800 */
[----:B------:R-:W-:Y:S01]  /*b330*/  UIMAD.WIDE.U32 UR32, UR12, UR32, URZ ;  /* 0x000000200c2072a5 */ /* 0x000fe2000f8e003f */
[----:B------:R-:W-:Y:S01]  /*b340*/  LOP3.LUT R0, R0, R7, RZ, 0x3c, !PT ;  /* 0x0000000700007212 */ /* 0x000fe200078e3cff */
[----:B------:R-:W-:Y:S01]  /*b350*/  UIMAD.WIDE.U32 UR10, UR9, UR10, URZ ;  /* 0x0000000a090a72a5 */ /* 0x000fe2000f8e003f */
[----:B------:R-:W-:Y:S01]  /*b360*/  SEL R2, R2, RZ, P1 ;  /* 0x000000ff02027207 */ /* 0x000fe20000800000 */
[----:B------:R-:W-:Y:S01]  /*b370*/  @UP0 ULDC UR6, c[0x0][0x4a0] ;  /* 0x0001280000060ab9 */ /* 0x000fe20000000800 */
[----:B------:R-:W-:Y:S01]  /*b380*/  @UP0 ULDC UR18, c[0x0][0x4a0] ;  /* 0x0001280000120ab9 */ /* 0x000fe20000000800 */
[----:B------:R-:W-:Y:S01]  /*b390*/  @UP0 USHF.R.U32.HI UR21, URZ, UR6, UR11 ;  /* 0x000000063f150299 */ /* 0x000fe2000801160b */
[----:B------:R-:W-:Y:S01]  /*b3a0*/  R2UR UR32, R4 ;  /* 0x00000000042072ca */ /* 0x000fe200000e0000 */
[----:B------:R-:W-:Y:S01]  /*b3b0*/  @UP0 USHF.R.U32.HI UR13, URZ, UR18, UR33 ;  /* 0x000000123f0d0299 */ /* 0x000fe20008011621 */
[----:B------:R-:W-:Y:S01]  /*b3c0*/  R2UR UR6, R12 ;  /* 0x000000000c0672ca */ /* 0x000fe200000e0000 */
[----:B------:R-:W-:Y:S01]  /*b3d0*/  UIADD3 UR20, -UR21, URZ, URZ ;  /* 0x0000003f15147290 */ /* 0x000fe2000fffe13f */
[----:B------:R-:W-:Y:S01]  /*b3e0*/  R2UR UR18, R10 ;  /* 0x000000000a1272ca */ /* 0x000fe200000e0000 */
[----:B------:R-:W-:Y:S01]  /*b3f0*/  UIADD3 UR11, -UR13, URZ, URZ ;  /* 0x0000003f0d0b7290 */ /* 0x000fe2000fffe13f */
[----:B------:R-:W-:Y:S01]  /*b400*/  R2UR UR10, R16 ;  /* 0x00000000100a72ca */ /* 0x000fe200000e0000 */
[----:B------:R-:W-:-:S02]  /*b410*/  UIADD3 UR36, UP2, UR4, 0x1f0, URZ ;  /* 0x000001f004247890 */ /* 0x000fc4000ff5e03f */
[----:B------:R-:W-:Y:S02]  /*b420*/  UIMAD UR17, UR12, UR17, UR27 ;  /* 0x000000110c1172a4 */ /* 0x000fe4000f8e021b */
[----:B------:R-:W-:Y:S02]  /*b430*/  UIMAD UR20, UR34, UR20, UR9 ;  /* 0x00000014221472a4 */ /* 0x000fe4000f8e0209 */
[----:B------:R-:W-:Y:S02]  /*b440*/  UIMAD UR12, UR34, UR11, UR12 ;  /* 0x0000000b220c72a4 */ /* 0x000fe4000f8e020c */
[----:B------:R-:W-:Y:S02]  /*b450*/  UIADD3 UR25, UR25, 0x38000, URZ ;  /* 0x0003800019197890 */ /* 0x000fe4000fffe03f */
[----:B------:R-:W-:Y:S02]  /*b460*/  UIADD3.X UR15, URZ, UR5, URZ, UP1, !UPT ;  /* 0x000000053f0f7290 */ /* 0x000fe40008ffe43f */
[----:B------:R-:W-:-:S02]  /*b470*/  UIADD3 UR4, UR24, 0x1000, URZ ;  /* 0x0000100018047890 */ /* 0x000fc4000fffe03f */
[----:B------:R-:W-:Y:S02]  /*b480*/  UIADD3.X UR37, URZ, UR5, URZ, UP2, !UPT ;  /* 0x000000053f257290 */ /* 0x000fe400097fe43f */
[----:B------:R-:W-:Y:S02]  /*b490*/  UIADD3 UR16, UR24, 0x1c000, URZ ;  /* 0x0001c00018107890 */ /* 0x000fe4000fffe03f */
[----:B------:R-:W-:Y:S02]  /*b4a0*/  UIMAD UR19, UR19, UR30, UR28 ;  /* 0x0000001e131372a4 */ /* 0x000fe4000f8e021c */
[----:B------:R-:W-:Y:S02]  /*b4b0*/  UIMAD UR20, UR20, UR31, UR29 ;  /* 0x0000001f141472a4 */ /* 0x000fe4000f8e021d */
[----:B------:R-:W-:Y:S02]  /*b4c0*/  UPRMT UR32, UR32, 0x5410, URZ ;  /* 0x0000541020207896 */ /* 0x000fe4000800003f */
[----:B------:R-:W-:-:S02]  /*b4d0*/  UIADD3 UR8, UR24, 0x1d000, URZ ;  /* 0x0001d00018087890 */ /* 0x000fc4000fffe03f */
[----:B------:R-:W-:Y:S02]  /*b4e0*/  UIMAD UR11, UR17, UR30, UR28 ;  /* 0x0000001e110b72a4 */ /* 0x000fe4000f8e021c */
[----:B------:R-:W-:Y:S01]  /*b4f0*/  UIMAD UR12, UR12, UR31, UR29 ;  /* 0x0000001f0c0c72a4 */ /* 0x000fe2000f8e021d */
[----:B------:R-:W-:Y:S01]  /*b500*/  UMOV UR22, 0x0 ;  /* 0x0000000000167882 */ /* 0x000fe20000000000 */
[----:B------:R-:W-:Y:S01]  /*b510*/  UMOV UR23, 0x10000000 ;  /* 0x1000000000177882 */ /* 0x000fe20000000000 */
[----:B------:R-:W-:Y:S01]  /*b520*/  UMOV UR7, UR27 ;  /* 0x0000001b00077c82 */ /* 0x000fe20008000000 */
[----:B------:R-:W-:Y:S01]  /*b530*/  UMOV UR5, UR25 ;  /* 0x0000001900057c82 */ /* 0x000fe20008000000 */
[----:B------:R0:W-:Y:S01]  /*b540*/  UTMALDG.2D [UR24], [UR14], desc[UR22] ;  /* 0x000016180e0075b4 */ /* 0x0001e20008009000 */
[----:B------:R-:W-:Y:S01]  /*b550*/  UMOV UR17, UR25 ;  /* 0x0000001900117c82 */ /* 0x000fe20008000000 */
[----:B------:R-:W-:Y:S01]  /*b560*/  UMOV UR9, UR25 ;  /* 0x0000001900097c82 */ /* 0x000fe20008000000 */
[----:B------:R0:W-:Y:S01]  /*b570*/  UTMALDG.2D [UR4], [UR14], desc[UR22] ;  /* 0x000016040e0075b4 */ /* 0x0001e20008009000 */
[----:B------:R0:W-:Y:S01]  /*b580*/  UTMALDG.4D.IM2COL [UR16], [UR36], UR32 ;  /* 0x00000010240073b4 */ /* 0x0001e20008058020 */
[----:B------:R0:W-:Y:S02]  /*b590*/  UTMALDG.4D.IM2COL [UR8], [UR36], UR32 ;  /* 0x00000008240073b4 */ /* 0x0001e40008058020 */
[----:B0-----:R-:W-:Y:S05]  /*b5a0*/  @P3 BRA `(.L_x_278) ;  /* 0xfffffff8008c3947 */ /* 0x001fea000383ffff */
.L_x_274:
[----:B------:R-:W-:Y:S05]  /*b5b0*/  BSYNC B0 ;  /* 0x0000000000007941 */ /* 0x000fea0003800000 */
.L_x_273:
[----:B------:R-:W-:Y:S01]  /*b5c0*/  ISETP.GE.U32.AND P0, PT, R5, 0xe, PT ;  /* 0x0000000e0500780c */ /* 0x000fe20003f06070 */
[----:B-1---5:R-:W-:-:S12]  /*b5d0*/  IMAD.MOV.U32 R0, RZ, RZ, 0x1 ;  /* 0x00000001ff007424 */ /* 0x022fd800078e00ff */
[----:B------:R-:W-:Y:S05]  /*b5e0*/  @!P0 BRA `(.L_x_279) ;  /* 0x00000000001c8947 */ /* 0x000fea0003800000 */
[----:B------:R-:W-:-:S05]  /*b5f0*/  SHF.R.U32.HI R6, RZ, 0x1, R5 ;  /* 0x00000001ff067819 */ /* 0x000fca0000011605 */
[----:B------:R-:W-:-:S05]  /*b600*/  IMAD.WIDE.U32 R6, R6, -0x6db6db6d, RZ ;  /* 0x9249249306067825 */ /* 0x000fca00078e00ff */
[----:B------:R-:W-:-:S04]  /*b610*/  SHF.R.U32.HI R0, RZ, 0x2, R7 ;  /* 0x00000002ff007819 */ /* 0x000fc80000011607 */
[----:B------:R-:W-:-:S04]  /*b620*/  LOP3.LUT R0, R0, 0x1, RZ, 0xc0, !PT ;  /* 0x0000000100007812 */ /* 0x000fc800078ec0ff */
[----:B------:R-:W-:-:S04]  /*b630*/  ISETP.NE.U32.AND P0, PT, R0, 0x1, PT ;  /* 0x000000010000780c */ /* 0x000fc80003f05070 */
[----:B------:R-:W-:-:S04]  /*b640*/  ISETP.NE.U32.AND.EX P0, PT, RZ, RZ, PT, P0 ;  /* 0x000000ffff00720c */ /* 0x000fc80003f05100 */
[----:B------:R-:W-:-:S09]  /*b650*/  SEL R0, RZ, 0x1, !P0 ;  /* 0x00000001ff007807 */ /* 0x000fd20004000000 */
.L_x_279:
[----:B------:R-:W-:Y:S05]  /*b660*/  WARPSYNC.ALL ;  /* 0x0000000000007948 */ /* 0x000fea0003800000 */
[----:B------:R-:W-:-:S13]  /*b670*/  ELECT P0, URZ, PT ;  /* 0x00000000003f782f */ /* 0x000fda0003800000 */
[----:B------:R-:W-:Y:S05]  /*b680*/  @!P0 EXIT ;  /* 0x000000000000894d */ /* 0x000fea0003800000 */
[----:B------:R-:W-:-:S04]  /*b690*/  LOP3.LUT R3, R3, 0x2, RZ, 0xfc, !PT ;  /* 0x0000000203037812 */ /* 0x000fc800078efcff */
[----:B------:R-:W-:-:S13]  /*b6a0*/  ISETP.NE.AND P0, PT, R3, 0x3, PT ;  /* 0x000000030300780c */ /* 0x000fda0003f05270 */
[----:B------:R-:W-:Y:S05]  /*b6b0*/  @!P0 BRA `(.L_x_280) ;  /* 0x0000000000048947 */ /* 0x000fea0003800000 */
[----:B------:R-:W-:Y:S01]  /*b6c0*/  BPT.TRAP 0x1 ;  /* 0x000000040000795c */ /* 0x000fe20000300000 */
.L_x_280:
[----:B------:R-:W0:Y:S01]  /*b6d0*/  S2R R7, SR_CgaCtaId ;  /* 0x0000000000077919 */ /* 0x000e220000008800 */
[----:B---3--:R-:W-:Y:S02]  /*b6e0*/  SHF.R.U32.HI R2, RZ, 0x1, R5 ;  /* 0x00000001ff027819 */ /* 0x008fe40000011605 */
[----:B------:R-:W-:-:S03]  /*b6f0*/  MOV R4, 0x400 ;  /* 0x0000040000047802 */ /* 0x000fc60000000f00 */
[----:B------:R-:W-:-:S05]  /*b700*/  IMAD.WIDE.U32 R2, R2, -0x6db6db6d, RZ ;  /* 0x9249249302027825 */ /* 0x000fca00078e00ff */
[----:B------:R-:W-:-:S05]  /*b710*/  SHF.R.U32.HI R2, RZ, 0x2, R3 ;  /* 0x00000002ff027819 */ /* 0x000fca0000011603 */
[----:B------:R-:W-:Y:S01]  /*b720*/  IMAD R5, R2, -0xe, R5 ;  /* 0xfffffff202057824 */ /* 0x000fe200078e0205 */
[----:B0-----:R-:W-:-:S05]  /*b730*/  LEA R4, R7, R4, 0x18 ;  /* 0x0000000407047211 */ /* 0x001fca00078ec0ff */
[----:B------:R-:W-:Y:S01]  /*b740*/  VIADD R2, R4, 0x38070 ;  /* 0x0003807004027836 */ /* 0x000fe20000000000 */
[----:B------:R-:W-:-:S03]  /*b750*/  SHF.L.U32 R4, R0, 0x1f, RZ ;  /* 0x0000001f00047819 */ /* 0x000fc600000006ff */
[----:B------:R-:W-:-:S07]  /*b760*/  IMAD R3, R5, 0x8, R2 ;  /* 0x0000000805037824 */ /* 0x000fce00078e0202 */
.L_x_281:
[----:B0-----:R0:W1:Y:S02]  /*b770*/  SYNCS.PHASECHK.TRANS64.TRYWAIT P0, [R3+URZ], R4 ;  /* 0x00000004030075a7 */ /* 0x001064000800017f */
[----:B-1----:R-:W-:Y:S05]  /*b780*/  @!P0 NANOSLEEP.SYNCS 0x989680 ;  /* 0x009896800000895d */ /* 0x002fea0003900000 */
[----:B------:R-:W1:Y:S02]  /*b790*/  @!P0 SYNCS.PHASECHK.TRANS64 P0, [R3+URZ], R4 ;  /* 0x00000004030085a7 */ /* 0x000e64000800007f */
[----:B-1----:R-:W-:Y:S05]  /*b7a0*/  @!P0 BRA `(.L_x_281) ;  /* 0xfffffffc00f08947 */ /* 0x002fea000383ffff */
[----:B------:R-:W-:-:S05]  /*b7b0*/  VIADD R5, R5, 0x1 ;  /* 0x0000000105057836 */ /* 0x000fca0000000000 */
[----:B------:R-:W-:-:S04]  /*b7c0*/  ISETP.NE.AND P0, PT, R5, 0xe, PT ;  /* 0x0000000e0500780c */ /* 0x000fc80003f05270 */
[----:B0-----:R-:W-:Y:S02]  /*b7d0*/  SEL R3, RZ, 0x1, P0 ;  /* 0x00000001ff037807 */ /* 0x001fe40000000000 */
[----:B------:R-:W-:Y:S02]  /*b7e0*/  SEL R5, R5, RZ, P0 ;  /* 0x000000ff05057207 */ /* 0x000fe40000000000 */
[----:B------:R-:W-:-:S03]  /*b7f0*/  LOP3.LUT R7, R0, R3, RZ, 0x3c, !PT ;  /* 0x0000000300077212 */ /* 0x000fc600078e3cff */
[----:B------:R-:W-:Y:S01]  /*b800*/  IMAD R0, R5, 0x8, R2 ;  /* 0x0000000805007824 */ /* 0x000fe200078e0202 */
[----:B------:R-:W-:-:S07]  /*b810*/  SHF.L.U32 R3, R7, 0x1f, RZ ;  /* 0x0000001f07037819 */ /* 0x000fce00000006ff */
.L_x_282:
        /* <DEDUP_REMOVED lines=11> */
.L_x_283:
        /* <DEDUP_REMOVED lines=11> */
.L_x_284:
        /* <DEDUP_REMOVED lines=11> */
.L_x_285:
        /* <DEDUP_REMOVED lines=11> */
.L_x_286:
        /* <DEDUP_REMOVED lines=11> */
.L_x_287:
        /* <DEDUP_REMOVED lines=11> */
.L_x_288:
        /* <DEDUP_REMOVED lines=11> */
.L_x_289:
        /* <DEDUP_REMOVED lines=11> */
.L_x_290:
        /* <DEDUP_REMOVED lines=11> */
.L_x_291:
        /* <DEDUP_REMOVED lines=11> */
.L_x_292:
        /* <DEDUP_REMOVED lines=11> */
.L_x_293:
        /* <DEDUP_REMOVED lines=11> */
.L_x_294:
[----:B0-----:R0:W1:Y:S02]  /*c060*/  SYNCS.PHASECHK.TRANS64.TRYWAIT P0, [R5+URZ], R0 ;  /* 0x00000000050075a7 */ /* 0x001064000800017f */
[----:B-1----:R-:W-:Y:S05]  /*c070*/  @!P0 NANOSLEEP.SYNCS 0x989680 ;  /* 0x009896800000895d */ /* 0x002fea0003900000 */
[----:B------:R-:W1:Y:S02]  /*c080*/  @!P0 SYNCS.PHASECHK.TRANS64 P0, [R5+URZ], R0 ;  /* 0x00000000050085a7 */ /* 0x000e64000800007f */
[----:B-1----:R-:W-:Y:S05]  /*c090*/  @P0 EXIT ;  /* 0x000000000000094d */ /* 0x002fea0003800000 */
[----:B------:R-:W-:Y:S05]  /*c0a0*/  BRA `(.L_x_294) ;  /* 0xfffffffc00ec7947 */ /* 0x000fea000383ffff */
.L_x_295:
[----:B------:R-:W-:-:S00]  /*c0b0*/  BRA `(.L_x_295) ;  /* 0xfffffffc00fc7947 */ /* 0x000fc0000383ffff */
[----:B------:R-:W-:-:S00]  /*c0c0*/  NOP ;  /* 0x0000000000007918 */ /* 0x000fc00000000000 */
        /* <DEDUP_REMOVED lines=11> */
.L_x_296:


//--------------------- .nv.shared._ZN7cutlass13device_kernelINS_4conv6kernel13ConvUniversalINS1_16ConvProblemShapeILNS1_8OperatorE2ELi2EEENS1_10collective14CollectiveConvINS1_46MainloopSm90TmaGmmaWarpSpecializedImplicitGemmILS5_2ELi14ELi2EN4cute5tupleIJNSA_1CILi1EEESD_SD_EEENS1_36KernelImplicitTmaWarpSpecializedSm90ELi1EEENSB_IJNSC_ILi128EEENSB_IJSH_EEENSB_IJNSC_ILi32EEEEEEEEENS_10bfloat16_tESM_NSA_8TiledMMAINSA_8MMA_AtomIJNSA_4SM904GMMA28MMA_64x128x16_F32BF16BF16_SSILNSQ_5MajorE1ELSS_1ELNSQ_7ScaleInE1ELST_1EEEEEENSA_6LayoutISE_NSB_IJNSC_ILi0EEESX_SX_EEEEENSB_IJNSA_10UnderscoreES10_S10_EEEEENS7_6detail26Sm90ImplicitGemmTileTraitsINSA_13SM90_TMA_LOADENSA_14ComposedLayoutINSA_7SwizzleILi3ELi4ELi3EEENSA_18smem_ptr_flag_bitsILi16EEENSW_INSB_IJNSB_IJNSC_ILi64EEENSC_ILi2EEEEEENSB_IJNSC_ILi8EEENSC_ILi4EEEEEENSB_IJSD_NSC_ILi14EEEEEEEEENSB_IJNSB_IJSD_NSC_ILi2048EEEEEENSB_IJS1B_NSC_ILi512EEEEEENSB_IJSX_NSC_ILi4096EEEEEEEEEEEEEvEENS14_INSA_20SM90_TMA_LOAD_IM2COLES1S_vEEEENS_8epilogue10collective6detail29Sm90TmaWarpSpecializedAdapterINS1Y_15DefaultEpilogueISM_NSB_IJlNSB_IJSD_llEEESX_EEES23_NS1X_6thread17LinearCombinationISM_Li1EffLNS24_9ScaleType4KindE0ELNS_15FloatRoundStyleE2ESM_EENS_4gemm15EpilogueDefaultEEEEEvvEEEEvNT_6ParamsE --------------------------
	.section	.nv.shared._ZN7cutlass13device_kernelINS_4conv6kernel13ConvUniversalINS1_16ConvProblemShapeILNS1_8OperatorE2ELi2EEENS1_10collective14CollectiveConvINS1_46MainloopSm90TmaGmmaWarpSpecializedImplicitGemmILS5_2ELi14ELi2EN4cute5tupleIJNSA_1CILi1EEESD_SD_EEENS1_36KernelImplicitTmaWarpSpecializedSm90ELi1EEENSB_IJNSC_ILi128EEENSB_IJSH_EEENSB_IJNSC_ILi32EEEEEEEEENS_10bfloat16_tESM_NSA_8TiledMMAINSA_8MMA_AtomIJNSA_4SM904GMMA28MMA_64x128x16_F32BF16BF16_SSILNSQ_5MajorE1ELSS_1ELNSQ_7ScaleInE1ELST_1EEEEEENSA_6LayoutISE_NSB_IJNSC_ILi0EEESX_SX_EEEEENSB_IJNSA_10UnderscoreES10_S10_EEEEENS7_6detail26Sm90ImplicitGemmTileTraitsINSA_13SM90_TMA_LOADENSA_14ComposedLayoutINSA_7SwizzleILi3ELi4ELi3EEENSA_18smem_ptr_flag_bitsILi16EEENSW_INSB_IJNSB_IJNSC_ILi64EEENSC_ILi2EEEEEENSB_IJNSC_ILi8EEENSC_ILi4EEEEEENSB_IJSD_NSC_ILi14EEEEEEEEENSB_IJNSB_IJSD_NSC_ILi2048EEEEEENSB_IJS1B_NSC_ILi512EEEEEENSB_IJSX_NSC_ILi4096EEEEEEEEEEEEEvEENS14_INSA_20SM90_TMA_LOAD_IM2COLES1S_vEEEENS_8epilogue10collective6detail29Sm90TmaWarpSpecializedAdapterINS1Y_15DefaultEpilogueISM_NSB_IJlNSB_IJSD_llEEESX_EEES23_NS1X_6thread17LinearCombinationISM_Li1EffLNS24_9ScaleType4KindE0ELNS_15FloatRoundStyleE2ESM_EENS_4gemm15EpilogueDefaultEEEEEvvEEEEvNT_6ParamsE,"aw",@nobits
	.sectionflags	@""
	.align	16
	.zero		1024


//--------------------- .nv.shared.reserved.0     --------------------------
	.section	.nv.shared.reserved.0,"aw",@nobits
	.weak		__nv_reservedSMEM_offset_0_alias
	.size		__nv_reservedSMEM_offset_0_alias, 0, 0
	.other		__nv_reservedSMEM_offset_0_alias,@"STO_CUDA_RESERVED_SHARED STV_DEFAULT"
__nv_reservedSMEM_offset_0_alias:
	.zero		0


//--------------------- .nv.global                --------------------------
	.section	.nv.global,"aw",@nobits
.nv.global:
	.type		_ZN39_INTERNAL_d753d7bb_4_k_cu_c639fb21_27904cute1_E,@object
	.size		_ZN39_INTERNAL_d753d7bb_4_k_cu_c639fb21_27904cute1_E,(_ZN39_INTERNAL_d753d7bb_4_k_cu_c639fb21_27904cuda3std3__45__cpo6cbeginE - _ZN39_INTERNAL_d753d7bb_4_k_cu_c639fb21_27904cute1_E)
_ZN39_INTERNAL_d753d7bb_4_k_cu_c639fb21_27904cute1_E:
	.zero		1
	.type		_ZN39_INTERNAL_d753d7bb_4_k_cu_c639fb21_27904cuda3std3__45__cpo6cbeginE,@object
	.size		_ZN39_INTERNAL_d753d7bb_4_k_cu_c639fb21_27904cuda3std3__45__cpo6cbeginE,(_ZN39_INTERNAL_d753d7bb_4_k_cu_c639fb21_27904cuda3std3__48in_placeE - _ZN39_INTERNAL_d753d7bb_4_k_cu_c639fb21_27904cuda3std3__45__cpo6cbeginE)
_ZN39_INTERNAL_d753d7bb_4_k_cu_c639fb21_27904cuda3std3__45__cpo6cbeginE:
	.zero		1
	.type		_ZN39_INTERNAL_d753d7bb_4_k_cu_c639fb21_27904cuda3std3__48in_placeE,@object
	.size		_ZN39_INTERNAL_d753d7bb_4_k_cu_c639fb21_27904cuda3std3__48in_placeE,(_ZN39_INTERNAL_d753d7bb_4_k_cu_c639fb21_27904cuda3std6ranges3__45__cpo9iter_moveE - _ZN39_INTERNAL_d753d7bb_4_k_cu_c639fb21_27904cuda3std3__48in_placeE)
_ZN39_INTERNAL_d753d7bb_4_k_cu_c639fb21_27904cuda3std3__48in_placeE:
	.zero		1
	.type		_ZN39_INTERNAL_d753d7bb_4_k_cu_c639fb21_27904cuda3std6ranges3__45__cpo9iter_moveE,@object
	.size		_ZN39_INTERNAL_d753d7bb_4_k_cu_c639fb21_27904cuda3std6ranges3__45__cpo9iter_moveE,(_ZN39_INTERNAL_d753d7bb_4_k_cu_c639fb21_27904cuda3std3__45__cpo5beginE - _ZN39_INTERNAL_d753d7bb_4_k_cu_c639fb21_27904cuda3std6ranges3__45__cpo9iter_moveE)
_ZN39_INTERNAL_d753d7bb_4_k_cu_c639fb21_27904cuda3std6ranges3__45__cpo9iter_moveE:
	.zero		1
	.type		_ZN39_INTERNAL_d753d7bb_4_k_cu_c639fb21_27904cuda3std3__45__cpo5beginE,@object
	.size		_ZN39_INTERNAL_d753d7bb_4_k_cu_c639fb21_27904cuda3std3__45__cpo5beginE,(_ZN39_INTERNAL_d753d7bb_4_k_cu_c639fb21_27904cuda3std3__441_GLOBAL__N__d753d7bb_4_k_cu_c639fb21_27906ignoreE - _ZN39_INTERNAL_d753d7bb_4_k_cu_c639fb21_27904cuda3std3__45__cpo5beginE)
_ZN39_INTERNAL_d753d7bb_4_k_cu_c639fb21_27904cuda3std3__45__cpo5beginE:
	.zero		1
	.type		_ZN39_INTERNAL_d753d7bb_4_k_cu_c639fb21_27904cuda3std3__441_GLOBAL__N__d753d7bb_4_k_cu_c639fb21_27906ignoreE,@object
	.size		_ZN39_INTERNAL_d753d7bb_4_k_cu_c639fb21_27904cuda3std3__441_GLOBAL__N__d753d7bb_4_k_cu_c639fb21_27906ignoreE,(_ZN39_INTERNAL_d753d7bb_4_k_cu_c639fb21_27904cute7productE - _ZN39_INTERNAL_d753d7bb_4_k_cu_c639fb21_27904cuda3std3__441_GLOBAL__N__d753d7bb_4_k_cu_c639fb21_27906ignoreE)
_ZN39_INTERNAL_d753d7bb_4_k_cu_c639fb21_27904cuda3std3__441_GLOBAL__N__d753d7bb_4_k_cu_c639fb21_27906ignoreE:
	.zero		1
	.type		_ZN39_INTERNAL_d753d7bb_4_k_cu_c639fb21_27904cute7productE,@object
	.size		_ZN39_INTERNAL_d753d7bb_4_k_cu_c639fb21_27904cute7productE,(_ZN39_INTERNAL_d753d7bb_4_k_cu_c639fb21_27904cuda3std3__45__cpo3endE - _ZN39_INTERNAL_d753d7bb_4_k_cu_c639fb21_27904cute7productE)
_ZN39_INTERNAL_d753d7bb_4_k_cu_c639fb21_27904cute7productE:
	.zero		1
	.type		_ZN39_INTERNAL_d753d7bb_4_k_cu_c639fb21_27904cuda3std3__45__cpo3endE,@object
	.size		_ZN39_INTERNAL_d753d7bb_4_k_cu_c639fb21_27904cuda3std3__45__cpo3endE,(_ZN39_INTERNAL_d753d7bb_4_k_cu_c639fb21_27904cuda3std3__419piecewise_constructE - _ZN39_INTERNAL_d753d7bb_4_k_cu_c639fb21_27904cuda3std3__45__cpo3endE)
_ZN39_INTERNAL_d753d7bb_4_k_cu_c639fb21_27904cuda3std3__45__cpo3endE:
	.zero		1
	.type		_ZN39_INTERNAL_d753d7bb_4_k_cu_c639fb21_27904cuda3std3__419piecewise_constructE,@object
	.size		_ZN39_INTERNAL_d753d7bb_4_k_cu_c639fb21_27904cuda3std3__419piecewise_constructE,(_ZN39_INTERNAL_d753d7bb_4_k_cu_c639fb21_27904cuda3std3__45__cpo4cendE - _ZN39_INTERNAL_d753d7bb_4_k_cu_c639fb21_27904cuda3std3__419piecewise_constructE)
_ZN39_INTERNAL_d753d7bb_4_k_cu_c639fb21_27904cuda3std3__419piecewise_constructE:
	.zero		1
	.type		_ZN39_INTERNAL_d753d7bb_4_k_cu_c639fb21_27904cuda3std3__45__cpo4cendE,@object
	.size		_ZN39_INTERNAL_d753d7bb_4_k_cu_c639fb21_27904cuda3std3__45__cpo4cendE,(_ZN39_INTERNAL_d753d7bb_4_k_cu_c639fb21_27904cuda3std6ranges3__45__cpo4swapE - _ZN39_INTERNAL_d753d7bb_4_k_cu_c639fb21_27904cuda3std3__45__cpo4cendE)
_ZN39_INTERNAL_d753d7bb_4_k_cu_c639fb21_27904cuda3std3__45__cpo4cendE:
	.zero		1
	.type		_ZN39_INTERNAL_d753d7bb_4_k_cu_c639fb21_27904cuda3std6ranges3__45__cpo4swapE,@object
	.size		_ZN39_INTERNAL_d753d7bb_4_k_cu_c639fb21_27904cuda3std6ranges3__45__cpo4swapE,(.L_7 - _ZN39_INTERNAL_d753d7bb_4_k_cu_c639fb21_27904cuda3std6ranges3__45__cpo4swapE)
_ZN39_INTERNAL_d753d7bb_4_k_cu_c639fb21_27904cuda3std6ranges3__45__cpo4swapE:
	.zero		1
.L_7:


//--------------------- .nv.constant0._ZN7cutlass13device_kernelINS_4conv6kernel13ConvUniversalINS1_16ConvProblemShapeILNS1_8OperatorE2ELi2EEENS1_10collective14CollectiveConvINS1_46MainloopSm90TmaGmmaWarpSpecializedImplicitGemmILS5_2ELi14ELi2EN4cute5tupleIJNSA_1CILi1EEESD_SD_EEENS1_36KernelImplicitTmaWarpSpecializedSm90ELi1EEENSB_IJNSC_ILi128EEENSB_IJSH_EEENSB_IJNSC_ILi32EEEEEEEEENS_10bfloat16_tESM_NSA_8TiledMMAINSA_8MMA_AtomIJNSA_4SM904GMMA28MMA_64x128x16_F32BF16BF16_SSILNSQ_5MajorE1ELSS_1ELNSQ_7ScaleInE1ELST_1EEEEEENSA_6LayoutISE_NSB_IJNSC_ILi0EEESX_SX_EEEEENSB_IJNSA_10UnderscoreES10_S10_EEEEENS7_6detail26Sm90ImplicitGemmTileTraitsINSA_13SM90_TMA_LOADENSA_14ComposedLayoutINSA_7SwizzleILi3ELi4ELi3EEENSA_18smem_ptr_flag_bitsILi16EEENSW_INSB_IJNSB_IJNSC_ILi64EEENSC_ILi2EEEEEENSB_IJNSC_ILi8EEENSC_ILi4EEEEEENSB_IJSD_NSC_ILi14EEEEEEEEENSB_IJNSB_IJSD_NSC_ILi2048EEEEEENSB_IJS1B_NSC_ILi512EEEEEENSB_IJSX_NSC_ILi4096EEEEEEEEEEEEEvEENS14_INSA_20SM90_TMA_LOAD_IM2COLES1S_vEEEENS_8epilogue10collective6detail29Sm90TmaWarpSpecializedAdapterINS1Y_15DefaultEpilogueISM_NSB_IJlNSB_IJSD_llEEESX_EEES23_NS1X_6thread17LinearCombinationISM_Li1EffLNS24_9ScaleType4KindE0ELNS_15FloatRoundStyleE2ESM_EENS_4gemm15EpilogueDefaultEEEEEvvEEEEvNT_6ParamsE --------------------------
	.section	.nv.constant0._ZN7cutlass13device_kernelINS_4conv6kernel13ConvUniversalINS1_16ConvProblemShapeILNS1_8OperatorE2ELi2EEENS1_10collective14CollectiveConvINS1_46MainloopSm90TmaGmmaWarpSpecializedImplicitGemmILS5_2ELi14ELi2EN4cute5tupleIJNSA_1CILi1EEESD_SD_EEENS1_36KernelImplicitTmaWarpSpecializedSm90ELi1EEENSB_IJNSC_ILi128EEENSB_IJSH_EEENSB_IJNSC_ILi32EEEEEEEEENS_10bfloat16_tESM_NSA_8TiledMMAINSA_8MMA_AtomIJNSA_4SM904GMMA28MMA_64x128x16_F32BF16BF16_SSILNSQ_5MajorE1ELSS_1ELNSQ_7ScaleInE1ELST_1EEEEEENSA_6LayoutISE_NSB_IJNSC_ILi0EEESX_SX_EEEEENSB_IJNSA_10UnderscoreES10_S10_EEEEENS7_6detail26Sm90ImplicitGemmTileTraitsINSA_13SM90_TMA_LOADENSA_14ComposedLayoutINSA_7SwizzleILi3ELi4ELi3EEENSA_18smem_ptr_flag_bitsILi16EEENSW_INSB_IJNSB_IJNSC_ILi64EEENSC_ILi2EEEEEENSB_IJNSC_ILi8EEENSC_ILi4EEEEEENSB_IJSD_NSC_ILi14EEEEEEEEENSB_IJNSB_IJSD_NSC_ILi2048EEEEEENSB_IJS1B_NSC_ILi512EEEEEENSB_IJSX_NSC_ILi4096EEEEEEEEEEEEEvEENS14_INSA_20SM90_TMA_LOAD_IM2COLES1S_vEEEENS_8epilogue10collective6detail29Sm90TmaWarpSpecializedAdapterINS1Y_15DefaultEpilogueISM_NSB_IJlNSB_IJSD_llEEESX_EEES23_NS1X_6thread17LinearCombinationISM_Li1EffLNS24_9ScaleType4KindE0ELNS_15FloatRoundStyleE2ESM_EENS_4gemm15EpilogueDefaultEEEEEvvEEEEvNT_6ParamsE,"a",@progbits
	.sectionflags	@""
	.align	4
.nv.constant0._ZN7cutlass13device_kernelINS_4conv6kernel13ConvUniversalINS1_16ConvProblemShapeILNS1_8OperatorE2ELi2EEENS1_10collective14CollectiveConvINS1_46MainloopSm90TmaGmmaWarpSpecializedImplicitGemmILS5_2ELi14ELi2EN4cute5tupleIJNSA_1CILi1EEESD_SD_EEENS1_36KernelImplicitTmaWarpSpecializedSm90ELi1EEENSB_IJNSC_ILi128EEENSB_IJSH_EEENSB_IJNSC_ILi32EEEEEEEEENS_10bfloat16_tESM_NSA_8TiledMMAINSA_8MMA_AtomIJNSA_4SM904GMMA28MMA_64x128x16_F32BF16BF16_SSILNSQ_5MajorE1ELSS_1ELNSQ_7ScaleInE1ELST_1EEEEEENSA_6LayoutISE_NSB_IJNSC_ILi0EEESX_SX_EEEEENSB_IJNSA_10UnderscoreES10_S10_EEEEENS7_6detail26Sm90ImplicitGemmTileTraitsINSA_13SM90_TMA_LOADENSA_14ComposedLayoutINSA_7SwizzleILi3ELi4ELi3EEENSA_18smem_ptr_flag_bitsILi16EEENSW_INSB_IJNSB_IJNSC_ILi64EEENSC_ILi2EEEEEENSB_IJNSC_ILi8EEENSC_ILi4EEEEEENSB_IJSD_NSC_ILi14EEEEEEEEENSB_IJNSB_IJSD_NSC_ILi2048EEEEEENSB_IJS1B_NSC_ILi512EEEEEENSB_IJSX_NSC_ILi4096EEEEEEEEEEEEEvEENS14_INSA_20SM90_TMA_LOAD_IM2COLES1S_vEEEENS_8epilogue10collective6detail29Sm90TmaWarpSpecializedAdapterINS1Y_15DefaultEpilogueISM_NSB_IJlNSB_IJSD_llEEESX_EEES23_NS1X_6thread17LinearCombinationISM_Li1EffLNS24_9ScaleType4KindE0ELNS_15FloatRoundStyleE2ESM_EENS_4gemm15EpilogueDefaultEEEEEvvEEEEvNT_6ParamsE:
	.zero		1536


//--------------------- SYMBOLS --------------------------

	.type		.nv.reservedSmem.offset0,@object
	.size		.nv.reservedSmem.offset0,0x4
